//
// Generated by NVIDIA NVVM Compiler
//
// Compiler Build ID: CL-36424714
// Cuda compilation tools, release 13.0, V13.0.88
// Based on NVVM 20.0.0
//

.version 9.0
.target sm_100
.address_size 64

	// .globl	_ZN3cub18CUB_300001_SM_10006detail11EmptyKernelIvEEvv
.func _ZN10cuda_vgicp12heapify_downEPiPfi
(
	.param .b64 _ZN10cuda_vgicp12heapify_downEPiPfi_param_0,
	.param .b64 _ZN10cuda_vgicp12heapify_downEPiPfi_param_1,
	.param .b32 _ZN10cuda_vgicp12heapify_downEPiPfi_param_2
)
;
.global .align 1 .b8 _ZN34_INTERNAL_bd407191_4_k_cu_81a6e8b64cuda3std3__45__cpo5beginE[1];
.global .align 1 .b8 _ZN34_INTERNAL_bd407191_4_k_cu_81a6e8b64cuda3std3__45__cpo3endE[1];
.global .align 1 .b8 _ZN34_INTERNAL_bd407191_4_k_cu_81a6e8b64cuda3std3__45__cpo6cbeginE[1];
.global .align 1 .b8 _ZN34_INTERNAL_bd407191_4_k_cu_81a6e8b64cuda3std3__45__cpo4cendE[1];
.global .align 1 .b8 _ZN34_INTERNAL_bd407191_4_k_cu_81a6e8b64cuda3std3__45__cpo6rbeginE[1];
.global .align 1 .b8 _ZN34_INTERNAL_bd407191_4_k_cu_81a6e8b64cuda3std3__45__cpo4rendE[1];
.global .align 1 .b8 _ZN34_INTERNAL_bd407191_4_k_cu_81a6e8b64cuda3std3__45__cpo7crbeginE[1];
.global .align 1 .b8 _ZN34_INTERNAL_bd407191_4_k_cu_81a6e8b64cuda3std3__45__cpo5crendE[1];
.global .align 1 .b8 _ZN34_INTERNAL_bd407191_4_k_cu_81a6e8b64cuda3std3__436_GLOBAL__N__bd407191_4_k_cu_81a6e8b66ignoreE[1];
.global .align 1 .b8 _ZN34_INTERNAL_bd407191_4_k_cu_81a6e8b64cuda3std3__419piecewise_constructE[1];
.global .align 1 .b8 _ZN34_INTERNAL_bd407191_4_k_cu_81a6e8b64cuda3std3__48in_placeE[1];
.global .align 1 .b8 _ZN34_INTERNAL_bd407191_4_k_cu_81a6e8b64cuda3std3__420unreachable_sentinelE[1];
.global .align 1 .b8 _ZN34_INTERNAL_bd407191_4_k_cu_81a6e8b64cuda3std3__47nulloptE[1];
.global .align 1 .b8 _ZN34_INTERNAL_bd407191_4_k_cu_81a6e8b64cuda3std3__48unexpectE[1];
.global .align 1 .b8 _ZN34_INTERNAL_bd407191_4_k_cu_81a6e8b64cuda3std6ranges3__45__cpo4swapE[1];
.global .align 1 .b8 _ZN34_INTERNAL_bd407191_4_k_cu_81a6e8b64cuda3std6ranges3__45__cpo9iter_moveE[1];
.global .align 1 .b8 _ZN34_INTERNAL_bd407191_4_k_cu_81a6e8b64cuda3std6ranges3__45__cpo5beginE[1];
.global .align 1 .b8 _ZN34_INTERNAL_bd407191_4_k_cu_81a6e8b64cuda3std6ranges3__45__cpo3endE[1];
.global .align 1 .b8 _ZN34_INTERNAL_bd407191_4_k_cu_81a6e8b64cuda3std6ranges3__45__cpo6cbeginE[1];
.global .align 1 .b8 _ZN34_INTERNAL_bd407191_4_k_cu_81a6e8b64cuda3std6ranges3__45__cpo4cendE[1];
.global .align 1 .b8 _ZN34_INTERNAL_bd407191_4_k_cu_81a6e8b64cuda3std6ranges3__45__cpo7advanceE[1];
.global .align 1 .b8 _ZN34_INTERNAL_bd407191_4_k_cu_81a6e8b64cuda3std6ranges3__45__cpo9iter_swapE[1];
.global .align 1 .b8 _ZN34_INTERNAL_bd407191_4_k_cu_81a6e8b64cuda3std6ranges3__45__cpo4nextE[1];
.global .align 1 .b8 _ZN34_INTERNAL_bd407191_4_k_cu_81a6e8b64cuda3std6ranges3__45__cpo4prevE[1];
.global .align 1 .b8 _ZN34_INTERNAL_bd407191_4_k_cu_81a6e8b64cuda3std6ranges3__45__cpo4dataE[1];
.global .align 1 .b8 _ZN34_INTERNAL_bd407191_4_k_cu_81a6e8b64cuda3std6ranges3__45__cpo5cdataE[1];
.global .align 1 .b8 _ZN34_INTERNAL_bd407191_4_k_cu_81a6e8b64cuda3std6ranges3__45__cpo4sizeE[1];
.global .align 1 .b8 _ZN34_INTERNAL_bd407191_4_k_cu_81a6e8b64cuda3std6ranges3__45__cpo5ssizeE[1];
.global .align 1 .b8 _ZN34_INTERNAL_bd407191_4_k_cu_81a6e8b64cuda3std6ranges3__45__cpo8distanceE[1];
.global .align 1 .b8 _ZN34_INTERNAL_bd407191_4_k_cu_81a6e8b66thrust24THRUST_300001_SM_1000_NS8cuda_cub3parE[1];
.global .align 1 .b8 _ZN34_INTERNAL_bd407191_4_k_cu_81a6e8b66thrust24THRUST_300001_SM_1000_NS8cuda_cub10par_nosyncE[1];
.global .align 1 .b8 _ZN34_INTERNAL_bd407191_4_k_cu_81a6e8b66thrust24THRUST_300001_SM_1000_NS6system6detail10sequential3seqE[1];
.global .align 1 .b8 _ZN34_INTERNAL_bd407191_4_k_cu_81a6e8b66thrust24THRUST_300001_SM_1000_NS6system3cpp3parE[1];
.global .align 1 .b8 _ZN34_INTERNAL_bd407191_4_k_cu_81a6e8b66thrust24THRUST_300001_SM_1000_NS12placeholders2_1E[1];
.global .align 1 .b8 _ZN34_INTERNAL_bd407191_4_k_cu_81a6e8b66thrust24THRUST_300001_SM_1000_NS12placeholders2_2E[1];
.global .align 1 .b8 _ZN34_INTERNAL_bd407191_4_k_cu_81a6e8b66thrust24THRUST_300001_SM_1000_NS12placeholders2_3E[1];
.global .align 1 .b8 _ZN34_INTERNAL_bd407191_4_k_cu_81a6e8b66thrust24THRUST_300001_SM_1000_NS12placeholders2_4E[1];
.global .align 1 .b8 _ZN34_INTERNAL_bd407191_4_k_cu_81a6e8b66thrust24THRUST_300001_SM_1000_NS12placeholders2_5E[1];
.global .align 1 .b8 _ZN34_INTERNAL_bd407191_4_k_cu_81a6e8b66thrust24THRUST_300001_SM_1000_NS12placeholders2_6E[1];
.global .align 1 .b8 _ZN34_INTERNAL_bd407191_4_k_cu_81a6e8b66thrust24THRUST_300001_SM_1000_NS12placeholders2_7E[1];
.global .align 1 .b8 _ZN34_INTERNAL_bd407191_4_k_cu_81a6e8b66thrust24THRUST_300001_SM_1000_NS12placeholders2_8E[1];
.global .align 1 .b8 _ZN34_INTERNAL_bd407191_4_k_cu_81a6e8b66thrust24THRUST_300001_SM_1000_NS12placeholders2_9E[1];
.global .align 1 .b8 _ZN34_INTERNAL_bd407191_4_k_cu_81a6e8b66thrust24THRUST_300001_SM_1000_NS12placeholders3_10E[1];
.global .align 1 .b8 _ZN34_INTERNAL_bd407191_4_k_cu_81a6e8b66thrust24THRUST_300001_SM_1000_NS3seqE[1];
.global .align 1 .b8 _ZN34_INTERNAL_bd407191_4_k_cu_81a6e8b66thrust24THRUST_300001_SM_1000_NS6deviceE[1];
.extern .shared .align 16 .b8 _ZN10cuda_vgicp10shared_memE[];

.visible .entry _ZN3cub18CUB_300001_SM_10006detail11EmptyKernelIvEEvv()
{


	ret;

}
	// .globl	_ZN10cuda_vgicp43init_indices_and_compute_cell_hashes_kernelEPK6float3mfPiPj
.visible .entry _ZN10cuda_vgicp43init_indices_and_compute_cell_hashes_kernelEPK6float3mfPiPj(
	.param .u64 .ptr .align 1 _ZN10cuda_vgicp43init_indices_and_compute_cell_hashes_kernelEPK6float3mfPiPj_param_0,
	.param .u64 _ZN10cuda_vgicp43init_indices_and_compute_cell_hashes_kernelEPK6float3mfPiPj_param_1,
	.param .f32 _ZN10cuda_vgicp43init_indices_and_compute_cell_hashes_kernelEPK6float3mfPiPj_param_2,
	.param .u64 .ptr .align 1 _ZN10cuda_vgicp43init_indices_and_compute_cell_hashes_kernelEPK6float3mfPiPj_param_3,
	.param .u64 .ptr .align 1 _ZN10cuda_vgicp43init_indices_and_compute_cell_hashes_kernelEPK6float3mfPiPj_param_4
)
{
	.reg .pred 	%p<7>;
	.reg .b32 	%r<13>;
	.reg .b32 	%f<16>;
	.reg .b64 	%rd<13>;

	ld.param.u64 	%rd2, [_ZN10cuda_vgicp43init_indices_and_compute_cell_hashes_kernelEPK6float3mfPiPj_param_0];
	ld.param.u64 	%rd5, [_ZN10cuda_vgicp43init_indices_and_compute_cell_hashes_kernelEPK6float3mfPiPj_param_1];
	ld.param.f32 	%f4, [_ZN10cuda_vgicp43init_indices_and_compute_cell_hashes_kernelEPK6float3mfPiPj_param_2];
	ld.param.u64 	%rd3, [_ZN10cuda_vgicp43init_indices_and_compute_cell_hashes_kernelEPK6float3mfPiPj_param_3];
	ld.param.u64 	%rd4, [_ZN10cuda_vgicp43init_indices_and_compute_cell_hashes_kernelEPK6float3mfPiPj_param_4];
	mov.u32 	%r2, %ctaid.x;
	mov.u32 	%r3, %ntid.x;
	mov.u32 	%r4, %tid.x;
	mad.lo.s32 	%r1, %r2, %r3, %r4;
	cvt.s64.s32 	%rd1, %r1;
	setp.le.u64 	%p1, %rd5, %rd1;
	@%p1 bra 	$L__BB1_3;
	cvta.to.global.u64 	%rd6, %rd2;
	mad.lo.s64 	%rd7, %rd1, 12, %rd6;
	ld.global.nc.f32 	%f1, [%rd7];
	ld.global.nc.f32 	%f2, [%rd7+4];
	ld.global.nc.f32 	%f3, [%rd7+8];
	abs.f32 	%f5, %f1;
	setp.equ.f32 	%p2, %f5, 0f7F800000;
	abs.f32 	%f6, %f2;
	setp.equ.f32 	%p3, %f6, 0f7F800000;
	or.pred  	%p4, %p2, %p3;
	abs.f32 	%f8, %f3;
	setp.equ.f32 	%p5, %f8, 0f7F800000;
	or.pred  	%p6, %p4, %p5;
	@%p6 bra 	$L__BB1_3;
	div.rn.f32 	%f10, %f1, %f4;
	cvt.rmi.f32.f32 	%f11, %f10;
	cvt.rzi.s32.f32 	%r5, %f11;
	div.rn.f32 	%f12, %f2, %f4;
	cvt.rmi.f32.f32 	%f13, %f12;
	cvt.rzi.s32.f32 	%r6, %f13;
	div.rn.f32 	%f14, %f3, %f4;
	cvt.rmi.f32.f32 	%f15, %f14;
	cvt.rzi.s32.f32 	%r7, %f15;
	cvta.to.global.u64 	%rd8, %rd3;
	shl.b64 	%rd9, %rd1, 2;
	add.s64 	%rd10, %rd8, %rd9;
	st.global.u32 	[%rd10], %r1;
	mul.lo.s32 	%r8, %r5, 73856093;
	mul.lo.s32 	%r9, %r6, 19349663;
	xor.b32  	%r10, %r9, %r8;
	mul.lo.s32 	%r11, %r7, 83492791;
	xor.b32  	%r12, %r10, %r11;
	cvta.to.global.u64 	%rd11, %rd4;
	add.s64 	%rd12, %rd11, %rd9;
	st.global.u32 	[%rd12], %r12;
$L__BB1_3:
	ret;

}
	// .globl	_ZN10cuda_vgicp26compute_cell_ranges_kernelEPiS0_S0_S0_
.visible .entry _ZN10cuda_vgicp26compute_cell_ranges_kernelEPiS0_S0_S0_(
	.param .u64 .ptr .align 1 _ZN10cuda_vgicp26compute_cell_ranges_kernelEPiS0_S0_S0__param_0,
	.param .u64 .ptr .align 1 _ZN10cuda_vgicp26compute_cell_ranges_kernelEPiS0_S0_S0__param_1,
	.param .u64 .ptr .align 1 _ZN10cuda_vgicp26compute_cell_ranges_kernelEPiS0_S0_S0__param_2,
	.param .u64 .ptr .align 1 _ZN10cuda_vgicp26compute_cell_ranges_kernelEPiS0_S0_S0__param_3
)
{
	.reg .pred 	%p<2>;
	.reg .b32 	%r<9>;
	.reg .b64 	%rd<13>;

	ld.param.u64 	%rd1, [_ZN10cuda_vgicp26compute_cell_ranges_kernelEPiS0_S0_S0__param_0];
	ld.param.u64 	%rd2, [_ZN10cuda_vgicp26compute_cell_ranges_kernelEPiS0_S0_S0__param_1];
	ld.param.u64 	%rd3, [_ZN10cuda_vgicp26compute_cell_ranges_kernelEPiS0_S0_S0__param_2];
	ld.param.u64 	%rd4, [_ZN10cuda_vgicp26compute_cell_ranges_kernelEPiS0_S0_S0__param_3];
	cvta.to.global.u64 	%rd5, %rd4;
	mov.u32 	%r2, %ctaid.x;
	mov.u32 	%r3, %ntid.x;
	mov.u32 	%r4, %tid.x;
	mad.lo.s32 	%r1, %r2, %r3, %r4;
	ld.global.nc.u32 	%r5, [%rd5];
	setp.ge.s32 	%p1, %r1, %r5;
	@%p1 bra 	$L__BB2_2;
	cvta.to.global.u64 	%rd6, %rd1;
	cvta.to.global.u64 	%rd7, %rd2;
	cvta.to.global.u64 	%rd8, %rd3;
	mul.wide.s32 	%rd9, %r1, 4;
	add.s64 	%rd10, %rd6, %rd9;
	ld.global.nc.u32 	%r6, [%rd10];
	add.s64 	%rd11, %rd7, %rd9;
	ld.global.nc.u32 	%r7, [%rd11];
	add.s32 	%r8, %r7, %r6;
	add.s64 	%rd12, %rd8, %rd9;
	st.global.u32 	[%rd12], %r8;
$L__BB2_2:
	ret;

}
	// .globl	_ZN10cuda_vgicp31find_k_nearest_neighbors_kernelEPK6float3mPKiPKjS4_S4_S4_S4_fPiPf
.visible .entry _ZN10cuda_vgicp31find_k_nearest_neighbors_kernelEPK6float3mPKiPKjS4_S4_S4_S4_fPiPf(
	.param .u64 .ptr .align 1 _ZN10cuda_vgicp31find_k_nearest_neighbors_kernelEPK6float3mPKiPKjS4_S4_S4_S4_fPiPf_param_0,
	.param .u64 _ZN10cuda_vgicp31find_k_nearest_neighbors_kernelEPK6float3mPKiPKjS4_S4_S4_S4_fPiPf_param_1,
	.param .u64 .ptr .align 1 _ZN10cuda_vgicp31find_k_nearest_neighbors_kernelEPK6float3mPKiPKjS4_S4_S4_S4_fPiPf_param_2,
	.param .u64 .ptr .align 1 _ZN10cuda_vgicp31find_k_nearest_neighbors_kernelEPK6float3mPKiPKjS4_S4_S4_S4_fPiPf_param_3,
	.param .u64 .ptr .align 1 _ZN10cuda_vgicp31find_k_nearest_neighbors_kernelEPK6float3mPKiPKjS4_S4_S4_S4_fPiPf_param_4,
	.param .u64 .ptr .align 1 _ZN10cuda_vgicp31find_k_nearest_neighbors_kernelEPK6float3mPKiPKjS4_S4_S4_S4_fPiPf_param_5,
	.param .u64 .ptr .align 1 _ZN10cuda_vgicp31find_k_nearest_neighbors_kernelEPK6float3mPKiPKjS4_S4_S4_S4_fPiPf_param_6,
	.param .u64 .ptr .align 1 _ZN10cuda_vgicp31find_k_nearest_neighbors_kernelEPK6float3mPKiPKjS4_S4_S4_S4_fPiPf_param_7,
	.param .f32 _ZN10cuda_vgicp31find_k_nearest_neighbors_kernelEPK6float3mPKiPKjS4_S4_S4_S4_fPiPf_param_8,
	.param .u64 .ptr .align 1 _ZN10cuda_vgicp31find_k_nearest_neighbors_kernelEPK6float3mPKiPKjS4_S4_S4_S4_fPiPf_param_9,
	.param .u64 .ptr .align 1 _ZN10cuda_vgicp31find_k_nearest_neighbors_kernelEPK6float3mPKiPKjS4_S4_S4_S4_fPiPf_param_10
)
{
	.reg .pred 	%p<65>;
	.reg .b32 	%r<161>;
	.reg .b32 	%f<165>;
	.reg .b64 	%rd<84>;

	ld.param.u64 	%rd16, [_ZN10cuda_vgicp31find_k_nearest_neighbors_kernelEPK6float3mPKiPKjS4_S4_S4_S4_fPiPf_param_0];
	ld.param.u64 	%rd17, [_ZN10cuda_vgicp31find_k_nearest_neighbors_kernelEPK6float3mPKiPKjS4_S4_S4_S4_fPiPf_param_1];
	ld.param.u64 	%rd18, [_ZN10cuda_vgicp31find_k_nearest_neighbors_kernelEPK6float3mPKiPKjS4_S4_S4_S4_fPiPf_param_2];
	ld.param.u64 	%rd19, [_ZN10cuda_vgicp31find_k_nearest_neighbors_kernelEPK6float3mPKiPKjS4_S4_S4_S4_fPiPf_param_3];
	ld.param.u64 	%rd20, [_ZN10cuda_vgicp31find_k_nearest_neighbors_kernelEPK6float3mPKiPKjS4_S4_S4_S4_fPiPf_param_4];
	ld.param.u64 	%rd21, [_ZN10cuda_vgicp31find_k_nearest_neighbors_kernelEPK6float3mPKiPKjS4_S4_S4_S4_fPiPf_param_5];
	cvta.to.global.u64 	%rd1, %rd18;
	cvta.to.global.u64 	%rd2, %rd21;
	cvta.to.global.u64 	%rd3, %rd20;
	cvta.to.global.u64 	%rd4, %rd19;
	cvta.to.global.u64 	%rd5, %rd16;
	mov.u32 	%r68, %ntid.x;
	mul.lo.s32 	%r69, %r68, 80;
	and.b32  	%r1, %r69, 262128;
	cvt.u64.u32 	%rd22, %r1;
	mov.u32 	%r70, %tid.x;
	mul.lo.s32 	%r2, %r70, 20;
	mul.wide.u32 	%rd23, %r2, 4;
	mov.u32 	%r71, _ZN10cuda_vgicp10shared_memE;
	cvt.u64.u32 	%rd24, %r71;
	cvta.shared.u64 	%rd25, %rd24;
	add.s64 	%rd6, %rd25, %rd23;
	add.s64 	%rd7, %rd6, %rd22;
	mov.u32 	%r72, %ctaid.x;
	mad.lo.s32 	%r73, %r72, %r68, %r70;
	cvt.s64.s32 	%rd8, %r73;
	setp.le.u64 	%p1, %rd17, %rd8;
	@%p1 bra 	$L__BB3_82;
	ld.param.f32 	%f164, [_ZN10cuda_vgicp31find_k_nearest_neighbors_kernelEPK6float3mPKiPKjS4_S4_S4_S4_fPiPf_param_8];
	ld.param.u64 	%rd80, [_ZN10cuda_vgicp31find_k_nearest_neighbors_kernelEPK6float3mPKiPKjS4_S4_S4_S4_fPiPf_param_6];
	cvta.to.global.u64 	%rd26, %rd80;
	mad.lo.s64 	%rd27, %rd8, 12, %rd5;
	ld.global.nc.f32 	%f1, [%rd27];
	ld.global.nc.f32 	%f2, [%rd27+4];
	ld.global.nc.f32 	%f3, [%rd27+8];
	div.rn.f32 	%f17, %f1, %f164;
	cvt.rmi.f32.f32 	%f18, %f17;
	cvt.rzi.s32.f32 	%r3, %f18;
	div.rn.f32 	%f19, %f2, %f164;
	cvt.rmi.f32.f32 	%f20, %f19;
	cvt.rzi.s32.f32 	%r4, %f20;
	div.rn.f32 	%f21, %f3, %f164;
	cvt.rmi.f32.f32 	%f22, %f21;
	cvt.rzi.s32.f32 	%r5, %f22;
	mul.lo.s32 	%r74, %r3, 73856093;
	mul.lo.s32 	%r75, %r4, 19349663;
	xor.b32  	%r76, %r75, %r74;
	mul.lo.s32 	%r77, %r5, 83492791;
	xor.b32  	%r6, %r76, %r77;
	ld.global.nc.u32 	%r7, [%rd26];
	setp.lt.s32 	%p2, %r7, 1;
	@%p2 bra 	$L__BB3_82;
	add.s32 	%r146, %r7, -1;
	mov.b32 	%r147, 0;
$L__BB3_3:
	sub.s32 	%r79, %r146, %r147;
	shr.u32 	%r80, %r79, 31;
	add.s32 	%r81, %r79, %r80;
	shr.s32 	%r82, %r81, 1;
	add.s32 	%r11, %r82, %r147;
	mul.wide.s32 	%rd28, %r11, 4;
	add.s64 	%rd29, %rd4, %rd28;
	ld.global.nc.u32 	%r12, [%rd29];
	setp.eq.s32 	%p3, %r12, %r6;
	@%p3 bra 	$L__BB3_5;
	setp.lt.u32 	%p4, %r12, %r6;
	add.s32 	%r83, %r11, 1;
	add.s32 	%r84, %r11, -1;
	selp.b32 	%r147, %r83, %r147, %p4;
	selp.b32 	%r146, %r146, %r84, %p4;
	setp.gt.s32 	%p5, %r147, %r146;
	@%p5 bra 	$L__BB3_82;
	bra.uni 	$L__BB3_3;
$L__BB3_5:
	setp.ge.u32 	%p6, %r11, %r7;
	@%p6 bra 	$L__BB3_82;
	ld.param.u64 	%rd81, [_ZN10cuda_vgicp31find_k_nearest_neighbors_kernelEPK6float3mPKiPKjS4_S4_S4_S4_fPiPf_param_7];
	shl.b32 	%r85, %r2, 2;
	mov.u32 	%r86, _ZN10cuda_vgicp10shared_memE;
	add.s32 	%r15, %r86, %r85;
	add.s32 	%r16, %r15, %r1;
	mov.b32 	%r87, 2139095039;
	st.shared.u32 	[%r15], %r87;
	mov.b32 	%r88, -1;
	st.shared.u32 	[%r16], %r88;
	st.shared.u32 	[%r15+4], %r87;
	st.shared.u32 	[%r16+4], %r88;
	st.shared.u32 	[%r15+8], %r87;
	st.shared.u32 	[%r16+8], %r88;
	st.shared.u32 	[%r15+12], %r87;
	st.shared.u32 	[%r16+12], %r88;
	st.shared.u32 	[%r15+16], %r87;
	st.shared.u32 	[%r16+16], %r88;
	st.shared.u32 	[%r15+20], %r87;
	st.shared.u32 	[%r16+20], %r88;
	st.shared.u32 	[%r15+24], %r87;
	st.shared.u32 	[%r16+24], %r88;
	st.shared.u32 	[%r15+28], %r87;
	st.shared.u32 	[%r16+28], %r88;
	st.shared.u32 	[%r15+32], %r87;
	st.shared.u32 	[%r16+32], %r88;
	st.shared.u32 	[%r15+36], %r87;
	st.shared.u32 	[%r16+36], %r88;
	st.shared.u32 	[%r15+40], %r87;
	st.shared.u32 	[%r16+40], %r88;
	st.shared.u32 	[%r15+44], %r87;
	st.shared.u32 	[%r16+44], %r88;
	st.shared.u32 	[%r15+48], %r87;
	st.shared.u32 	[%r16+48], %r88;
	st.shared.u32 	[%r15+52], %r87;
	st.shared.u32 	[%r16+52], %r88;
	st.shared.u32 	[%r15+56], %r87;
	st.shared.u32 	[%r16+56], %r88;
	st.shared.u32 	[%r15+60], %r87;
	st.shared.u32 	[%r16+60], %r88;
	st.shared.u32 	[%r15+64], %r87;
	st.shared.u32 	[%r16+64], %r88;
	st.shared.u32 	[%r15+68], %r87;
	st.shared.u32 	[%r16+68], %r88;
	st.shared.u32 	[%r15+72], %r87;
	st.shared.u32 	[%r16+72], %r88;
	st.shared.u32 	[%r15+76], %r87;
	st.shared.u32 	[%r16+76], %r88;
	cvta.to.global.u64 	%rd30, %rd81;
	mul.wide.u32 	%rd31, %r11, 4;
	add.s64 	%rd32, %rd30, %rd31;
	ld.global.nc.u32 	%r89, [%rd32];
	setp.gt.s32 	%p7, %r89, 20;
	@%p7 bra 	$L__BB3_14;
	mov.b32 	%r153, 0;
$L__BB3_8:
	mov.b32 	%r154, -1;
$L__BB3_9:
	mov.b32 	%r155, -1;
$L__BB3_10:
	mov.b32 	%r156, -1;
$L__BB3_11:
	add.s32 	%r157, %r7, -1;
	add.s32 	%r95, %r156, %r5;
	mul.lo.s32 	%r96, %r95, 83492791;
	add.s32 	%r97, %r155, %r4;
	mul.lo.s32 	%r98, %r97, 19349663;
	add.s32 	%r99, %r154, %r3;
	mul.lo.s32 	%r100, %r99, 73856093;
	xor.b32  	%r101, %r98, %r100;
	xor.b32  	%r41, %r101, %r96;
	mov.b32 	%r158, 0;
$L__BB3_12:
	sub.s32 	%r102, %r157, %r158;
	shr.u32 	%r103, %r102, 31;
	add.s32 	%r104, %r102, %r103;
	shr.s32 	%r105, %r104, 1;
	add.s32 	%r44, %r105, %r158;
	mul.wide.s32 	%rd33, %r44, 4;
	add.s64 	%rd34, %rd4, %rd33;
	ld.global.nc.u32 	%r45, [%rd34];
	setp.eq.s32 	%p8, %r45, %r41;
	@%p8 bra 	$L__BB3_41;
	setp.lt.u32 	%p9, %r45, %r41;
	add.s32 	%r106, %r44, 1;
	add.s32 	%r107, %r44, -1;
	selp.b32 	%r158, %r106, %r158, %p9;
	selp.b32 	%r157, %r157, %r107, %p9;
	setp.gt.s32 	%p10, %r158, %r157;
	@%p10 bra 	$L__BB3_77;
	bra.uni 	$L__BB3_12;
$L__BB3_14:
	add.s64 	%rd60, %rd3, %rd31;
	ld.global.nc.u32 	%r17, [%rd60];
	add.s64 	%rd61, %rd2, %rd31;
	ld.global.nc.u32 	%r18, [%rd61];
	setp.ge.s32 	%p45, %r17, %r18;
	@%p45 bra 	$L__BB3_81;
	sub.s32 	%r117, %r18, %r17;
	and.b32  	%r19, %r117, 3;
	setp.eq.s32 	%p46, %r19, 0;
	mov.u32 	%r150, %r17;
	@%p46 bra 	$L__BB3_22;
	neg.s32 	%r148, %r19;
	cvt.u32.u64 	%r118, %rd8;
	mov.u32 	%r150, %r17;
$L__BB3_17:
	.pragma "nounroll";
	mul.wide.s32 	%rd62, %r150, 4;
	add.s64 	%rd63, %rd1, %rd62;
	ld.global.nc.u32 	%r23, [%rd63];
	setp.eq.s32 	%p47, %r23, %r118;
	@%p47 bra 	$L__BB3_21;
	mul.wide.s32 	%rd64, %r23, 12;
	add.s64 	%rd65, %rd5, %rd64;
	ld.global.nc.f32 	%f94, [%rd65];
	ld.global.nc.f32 	%f95, [%rd65+4];
	ld.global.nc.f32 	%f96, [%rd65+8];
	sub.f32 	%f97, %f1, %f94;
	sub.f32 	%f98, %f2, %f95;
	sub.f32 	%f99, %f3, %f96;
	mul.f32 	%f100, %f98, %f98;
	fma.rn.f32 	%f101, %f97, %f97, %f100;
	fma.rn.f32 	%f4, %f99, %f99, %f101;
	abs.f32 	%f102, %f4;
	setp.equ.f32 	%p48, %f102, 0f7F800000;
	@%p48 bra 	$L__BB3_21;
	ld.shared.f32 	%f103, [%r15];
	setp.geu.f32 	%p49, %f4, %f103;
	@%p49 bra 	$L__BB3_21;
	st.shared.f32 	[%r15], %f4;
	st.shared.u32 	[%r16], %r23;
	{ // callseq 7, 0
	.param .b64 param0;
	st.param.b64 	[param0], %rd7;
	.param .b64 param1;
	st.param.b64 	[param1], %rd6;
	.param .b32 param2;
	st.param.b32 	[param2], 0;
	call.uni 
	_ZN10cuda_vgicp12heapify_downEPiPfi, 
	(
	param0, 
	param1, 
	param2
	);
	} // callseq 7
$L__BB3_21:
	add.s32 	%r150, %r150, 1;
	add.s32 	%r148, %r148, 1;
	setp.ne.s32 	%p50, %r148, 0;
	@%p50 bra 	$L__BB3_17;
$L__BB3_22:
	sub.s32 	%r119, %r17, %r18;
	setp.gt.u32 	%p51, %r119, -4;
	@%p51 bra 	$L__BB3_81;
	sub.s32 	%r151, %r150, %r18;
	add.s64 	%rd9, %rd1, 8;
	cvt.u32.u64 	%r120, %rd8;
$L__BB3_24:
	mul.wide.s32 	%rd66, %r150, 4;
	add.s64 	%rd10, %rd9, %rd66;
	ld.global.nc.u32 	%r30, [%rd10+-8];
	setp.eq.s32 	%p52, %r30, %r120;
	@%p52 bra 	$L__BB3_28;
	mul.wide.s32 	%rd67, %r30, 12;
	add.s64 	%rd68, %rd5, %rd67;
	ld.global.nc.f32 	%f104, [%rd68];
	ld.global.nc.f32 	%f105, [%rd68+4];
	ld.global.nc.f32 	%f106, [%rd68+8];
	sub.f32 	%f107, %f1, %f104;
	sub.f32 	%f108, %f2, %f105;
	sub.f32 	%f109, %f3, %f106;
	mul.f32 	%f110, %f108, %f108;
	fma.rn.f32 	%f111, %f107, %f107, %f110;
	fma.rn.f32 	%f5, %f109, %f109, %f111;
	abs.f32 	%f112, %f5;
	setp.equ.f32 	%p53, %f112, 0f7F800000;
	@%p53 bra 	$L__BB3_28;
	ld.shared.f32 	%f113, [%r15];
	setp.geu.f32 	%p54, %f5, %f113;
	@%p54 bra 	$L__BB3_28;
	st.shared.f32 	[%r15], %f5;
	st.shared.u32 	[%r16], %r30;
	{ // callseq 8, 0
	.param .b64 param0;
	st.param.b64 	[param0], %rd7;
	.param .b64 param1;
	st.param.b64 	[param1], %rd6;
	.param .b32 param2;
	st.param.b32 	[param2], 0;
	call.uni 
	_ZN10cuda_vgicp12heapify_downEPiPfi, 
	(
	param0, 
	param1, 
	param2
	);
	} // callseq 8
$L__BB3_28:
	ld.global.nc.u32 	%r31, [%rd10+-4];
	setp.eq.s32 	%p55, %r31, %r120;
	@%p55 bra 	$L__BB3_32;
	mul.wide.s32 	%rd69, %r31, 12;
	add.s64 	%rd70, %rd5, %rd69;
	ld.global.nc.f32 	%f114, [%rd70];
	ld.global.nc.f32 	%f115, [%rd70+4];
	ld.global.nc.f32 	%f116, [%rd70+8];
	sub.f32 	%f117, %f1, %f114;
	sub.f32 	%f118, %f2, %f115;
	sub.f32 	%f119, %f3, %f116;
	mul.f32 	%f120, %f118, %f118;
	fma.rn.f32 	%f121, %f117, %f117, %f120;
	fma.rn.f32 	%f6, %f119, %f119, %f121;
	abs.f32 	%f122, %f6;
	setp.equ.f32 	%p56, %f122, 0f7F800000;
	@%p56 bra 	$L__BB3_32;
	ld.shared.f32 	%f123, [%r15];
	setp.geu.f32 	%p57, %f6, %f123;
	@%p57 bra 	$L__BB3_32;
	st.shared.f32 	[%r15], %f6;
	st.shared.u32 	[%r16], %r31;
	{ // callseq 9, 0
	.param .b64 param0;
	st.param.b64 	[param0], %rd7;
	.param .b64 param1;
	st.param.b64 	[param1], %rd6;
	.param .b32 param2;
	st.param.b32 	[param2], 0;
	call.uni 
	_ZN10cuda_vgicp12heapify_downEPiPfi, 
	(
	param0, 
	param1, 
	param2
	);
	} // callseq 9
$L__BB3_32:
	ld.global.nc.u32 	%r32, [%rd10];
	setp.eq.s32 	%p58, %r32, %r120;
	@%p58 bra 	$L__BB3_36;
	mul.wide.s32 	%rd71, %r32, 12;
	add.s64 	%rd72, %rd5, %rd71;
	ld.global.nc.f32 	%f124, [%rd72];
	ld.global.nc.f32 	%f125, [%rd72+4];
	ld.global.nc.f32 	%f126, [%rd72+8];
	sub.f32 	%f127, %f1, %f124;
	sub.f32 	%f128, %f2, %f125;
	sub.f32 	%f129, %f3, %f126;
	mul.f32 	%f130, %f128, %f128;
	fma.rn.f32 	%f131, %f127, %f127, %f130;
	fma.rn.f32 	%f7, %f129, %f129, %f131;
	abs.f32 	%f132, %f7;
	setp.equ.f32 	%p59, %f132, 0f7F800000;
	@%p59 bra 	$L__BB3_36;
	ld.shared.f32 	%f133, [%r15];
	setp.geu.f32 	%p60, %f7, %f133;
	@%p60 bra 	$L__BB3_36;
	st.shared.f32 	[%r15], %f7;
	st.shared.u32 	[%r16], %r32;
	{ // callseq 10, 0
	.param .b64 param0;
	st.param.b64 	[param0], %rd7;
	.param .b64 param1;
	st.param.b64 	[param1], %rd6;
	.param .b32 param2;
	st.param.b32 	[param2], 0;
	call.uni 
	_ZN10cuda_vgicp12heapify_downEPiPfi, 
	(
	param0, 
	param1, 
	param2
	);
	} // callseq 10
$L__BB3_36:
	ld.global.nc.u32 	%r33, [%rd10+4];
	setp.eq.s32 	%p61, %r33, %r120;
	@%p61 bra 	$L__BB3_40;
	mul.wide.s32 	%rd73, %r33, 12;
	add.s64 	%rd74, %rd5, %rd73;
	ld.global.nc.f32 	%f134, [%rd74];
	ld.global.nc.f32 	%f135, [%rd74+4];
	ld.global.nc.f32 	%f136, [%rd74+8];
	sub.f32 	%f137, %f1, %f134;
	sub.f32 	%f138, %f2, %f135;
	sub.f32 	%f139, %f3, %f136;
	mul.f32 	%f140, %f138, %f138;
	fma.rn.f32 	%f141, %f137, %f137, %f140;
	fma.rn.f32 	%f8, %f139, %f139, %f141;
	abs.f32 	%f142, %f8;
	setp.equ.f32 	%p62, %f142, 0f7F800000;
	@%p62 bra 	$L__BB3_40;
	ld.shared.f32 	%f143, [%r15];
	setp.geu.f32 	%p63, %f8, %f143;
	@%p63 bra 	$L__BB3_40;
	st.shared.f32 	[%r15], %f8;
	st.shared.u32 	[%r16], %r33;
	{ // callseq 11, 0
	.param .b64 param0;
	st.param.b64 	[param0], %rd7;
	.param .b64 param1;
	st.param.b64 	[param1], %rd6;
	.param .b32 param2;
	st.param.b32 	[param2], 0;
	call.uni 
	_ZN10cuda_vgicp12heapify_downEPiPfi, 
	(
	param0, 
	param1, 
	param2
	);
	} // callseq 11
$L__BB3_40:
	add.s32 	%r150, %r150, 4;
	add.s32 	%r151, %r151, 4;
	setp.eq.s32 	%p64, %r151, 0;
	@%p64 bra 	$L__BB3_81;
	bra.uni 	$L__BB3_24;
$L__BB3_41:
	setp.ge.u32 	%p11, %r44, %r7;
	@%p11 bra 	$L__BB3_77;
	mul.wide.u32 	%rd35, %r44, 4;
	add.s64 	%rd36, %rd3, %rd35;
	ld.global.nc.u32 	%r48, [%rd36];
	add.s64 	%rd37, %rd2, %rd35;
	ld.global.nc.u32 	%r49, [%rd37];
	setp.le.s32 	%p12, %r49, %r48;
	@%p12 bra 	$L__BB3_77;
	sub.s32 	%r108, %r49, %r48;
	and.b32  	%r50, %r108, 3;
	setp.eq.s32 	%p13, %r50, 0;
	mov.u32 	%r159, %r48;
	@%p13 bra 	$L__BB3_59;
	cvt.u32.u64 	%r109, %rd8;
	mul.wide.s32 	%rd38, %r48, 4;
	add.s64 	%rd39, %rd1, %rd38;
	ld.global.nc.u32 	%r51, [%rd39];
	setp.eq.s32 	%p14, %r51, %r109;
	@%p14 bra 	$L__BB3_48;
	mul.wide.s32 	%rd40, %r51, 12;
	add.s64 	%rd41, %rd5, %rd40;
	ld.global.nc.f32 	%f23, [%rd41];
	ld.global.nc.f32 	%f24, [%rd41+4];
	ld.global.nc.f32 	%f25, [%rd41+8];
	sub.f32 	%f26, %f1, %f23;
	sub.f32 	%f27, %f2, %f24;
	sub.f32 	%f28, %f3, %f25;
	mul.f32 	%f29, %f27, %f27;
	fma.rn.f32 	%f30, %f26, %f26, %f29;
	fma.rn.f32 	%f9, %f28, %f28, %f30;
	abs.f32 	%f31, %f9;
	setp.equ.f32 	%p15, %f31, 0f7F800000;
	@%p15 bra 	$L__BB3_48;
	ld.shared.f32 	%f32, [%r15];
	setp.geu.f32 	%p16, %f9, %f32;
	@%p16 bra 	$L__BB3_48;
	st.shared.f32 	[%r15], %f9;
	st.shared.u32 	[%r16], %r51;
	{ // callseq 0, 0
	.param .b64 param0;
	st.param.b64 	[param0], %rd7;
	.param .b64 param1;
	st.param.b64 	[param1], %rd6;
	.param .b32 param2;
	st.param.b32 	[param2], 0;
	call.uni 
	_ZN10cuda_vgicp12heapify_downEPiPfi, 
	(
	param0, 
	param1, 
	param2
	);
	} // callseq 0
$L__BB3_48:
	add.s32 	%r159, %r48, 1;
	setp.eq.s32 	%p17, %r50, 1;
	@%p17 bra 	$L__BB3_59;
	cvt.u32.u64 	%r110, %rd8;
	mul.wide.s32 	%rd42, %r48, 4;
	add.s64 	%rd43, %rd1, %rd42;
	ld.global.nc.u32 	%r53, [%rd43+4];
	setp.eq.s32 	%p18, %r53, %r110;
	@%p18 bra 	$L__BB3_53;
	mul.wide.s32 	%rd44, %r53, 12;
	add.s64 	%rd45, %rd5, %rd44;
	ld.global.nc.f32 	%f33, [%rd45];
	ld.global.nc.f32 	%f34, [%rd45+4];
	ld.global.nc.f32 	%f35, [%rd45+8];
	sub.f32 	%f36, %f1, %f33;
	sub.f32 	%f37, %f2, %f34;
	sub.f32 	%f38, %f3, %f35;
	mul.f32 	%f39, %f37, %f37;
	fma.rn.f32 	%f40, %f36, %f36, %f39;
	fma.rn.f32 	%f10, %f38, %f38, %f40;
	abs.f32 	%f41, %f10;
	setp.equ.f32 	%p19, %f41, 0f7F800000;
	@%p19 bra 	$L__BB3_53;
	ld.shared.f32 	%f42, [%r15];
	setp.geu.f32 	%p20, %f10, %f42;
	@%p20 bra 	$L__BB3_53;
	st.shared.f32 	[%r15], %f10;
	st.shared.u32 	[%r16], %r53;
	{ // callseq 1, 0
	.param .b64 param0;
	st.param.b64 	[param0], %rd7;
	.param .b64 param1;
	st.param.b64 	[param1], %rd6;
	.param .b32 param2;
	st.param.b32 	[param2], 0;
	call.uni 
	_ZN10cuda_vgicp12heapify_downEPiPfi, 
	(
	param0, 
	param1, 
	param2
	);
	} // callseq 1
$L__BB3_53:
	add.s32 	%r159, %r48, 2;
	setp.eq.s32 	%p21, %r50, 2;
	@%p21 bra 	$L__BB3_59;
	cvt.u32.u64 	%r111, %rd8;
	mul.wide.s32 	%rd46, %r48, 4;
	add.s64 	%rd47, %rd1, %rd46;
	ld.global.nc.u32 	%r55, [%rd47+8];
	setp.eq.s32 	%p22, %r55, %r111;
	@%p22 bra 	$L__BB3_58;
	mul.wide.s32 	%rd48, %r55, 12;
	add.s64 	%rd49, %rd5, %rd48;
	ld.global.nc.f32 	%f43, [%rd49];
	ld.global.nc.f32 	%f44, [%rd49+4];
	ld.global.nc.f32 	%f45, [%rd49+8];
	sub.f32 	%f46, %f1, %f43;
	sub.f32 	%f47, %f2, %f44;
	sub.f32 	%f48, %f3, %f45;
	mul.f32 	%f49, %f47, %f47;
	fma.rn.f32 	%f50, %f46, %f46, %f49;
	fma.rn.f32 	%f11, %f48, %f48, %f50;
	abs.f32 	%f51, %f11;
	setp.equ.f32 	%p23, %f51, 0f7F800000;
	@%p23 bra 	$L__BB3_58;
	ld.shared.f32 	%f52, [%r15];
	setp.geu.f32 	%p24, %f11, %f52;
	@%p24 bra 	$L__BB3_58;
	st.shared.f32 	[%r15], %f11;
	st.shared.u32 	[%r16], %r55;
	{ // callseq 2, 0
	.param .b64 param0;
	st.param.b64 	[param0], %rd7;
	.param .b64 param1;
	st.param.b64 	[param1], %rd6;
	.param .b32 param2;
	st.param.b32 	[param2], 0;
	call.uni 
	_ZN10cuda_vgicp12heapify_downEPiPfi, 
	(
	param0, 
	param1, 
	param2
	);
	} // callseq 2
$L__BB3_58:
	add.s32 	%r159, %r48, 3;
$L__BB3_59:
	sub.s32 	%r112, %r48, %r49;
	setp.gt.u32 	%p25, %r112, -4;
	@%p25 bra 	$L__BB3_77;
$L__BB3_60:
	cvt.u32.u64 	%r113, %rd8;
	mul.wide.s32 	%rd50, %r159, 4;
	add.s64 	%rd11, %rd1, %rd50;
	ld.global.nc.u32 	%r59, [%rd11];
	setp.eq.s32 	%p26, %r59, %r113;
	@%p26 bra 	$L__BB3_64;
	mul.wide.s32 	%rd51, %r59, 12;
	add.s64 	%rd52, %rd5, %rd51;
	ld.global.nc.f32 	%f53, [%rd52];
	ld.global.nc.f32 	%f54, [%rd52+4];
	ld.global.nc.f32 	%f55, [%rd52+8];
	sub.f32 	%f56, %f1, %f53;
	sub.f32 	%f57, %f2, %f54;
	sub.f32 	%f58, %f3, %f55;
	mul.f32 	%f59, %f57, %f57;
	fma.rn.f32 	%f60, %f56, %f56, %f59;
	fma.rn.f32 	%f12, %f58, %f58, %f60;
	abs.f32 	%f61, %f12;
	setp.equ.f32 	%p27, %f61, 0f7F800000;
	@%p27 bra 	$L__BB3_64;
	ld.shared.f32 	%f62, [%r15];
	setp.geu.f32 	%p28, %f12, %f62;
	@%p28 bra 	$L__BB3_64;
	st.shared.f32 	[%r15], %f12;
	st.shared.u32 	[%r16], %r59;
	{ // callseq 3, 0
	.param .b64 param0;
	st.param.b64 	[param0], %rd7;
	.param .b64 param1;
	st.param.b64 	[param1], %rd6;
	.param .b32 param2;
	st.param.b32 	[param2], 0;
	call.uni 
	_ZN10cuda_vgicp12heapify_downEPiPfi, 
	(
	param0, 
	param1, 
	param2
	);
	} // callseq 3
$L__BB3_64:
	cvt.u32.u64 	%r114, %rd8;
	ld.global.nc.u32 	%r60, [%rd11+4];
	setp.eq.s32 	%p29, %r60, %r114;
	@%p29 bra 	$L__BB3_68;
	mul.wide.s32 	%rd53, %r60, 12;
	add.s64 	%rd54, %rd5, %rd53;
	ld.global.nc.f32 	%f63, [%rd54];
	ld.global.nc.f32 	%f64, [%rd54+4];
	ld.global.nc.f32 	%f65, [%rd54+8];
	sub.f32 	%f66, %f1, %f63;
	sub.f32 	%f67, %f2, %f64;
	sub.f32 	%f68, %f3, %f65;
	mul.f32 	%f69, %f67, %f67;
	fma.rn.f32 	%f70, %f66, %f66, %f69;
	fma.rn.f32 	%f13, %f68, %f68, %f70;
	abs.f32 	%f71, %f13;
	setp.equ.f32 	%p30, %f71, 0f7F800000;
	@%p30 bra 	$L__BB3_68;
	ld.shared.f32 	%f72, [%r15];
	setp.geu.f32 	%p31, %f13, %f72;
	@%p31 bra 	$L__BB3_68;
	st.shared.f32 	[%r15], %f13;
	st.shared.u32 	[%r16], %r60;
	{ // callseq 4, 0
	.param .b64 param0;
	st.param.b64 	[param0], %rd7;
	.param .b64 param1;
	st.param.b64 	[param1], %rd6;
	.param .b32 param2;
	st.param.b32 	[param2], 0;
	call.uni 
	_ZN10cuda_vgicp12heapify_downEPiPfi, 
	(
	param0, 
	param1, 
	param2
	);
	} // callseq 4
$L__BB3_68:
	cvt.u32.u64 	%r115, %rd8;
	ld.global.nc.u32 	%r61, [%rd11+8];
	setp.eq.s32 	%p32, %r61, %r115;
	@%p32 bra 	$L__BB3_72;
	mul.wide.s32 	%rd55, %r61, 12;
	add.s64 	%rd56, %rd5, %rd55;
	ld.global.nc.f32 	%f73, [%rd56];
	ld.global.nc.f32 	%f74, [%rd56+4];
	ld.global.nc.f32 	%f75, [%rd56+8];
	sub.f32 	%f76, %f1, %f73;
	sub.f32 	%f77, %f2, %f74;
	sub.f32 	%f78, %f3, %f75;
	mul.f32 	%f79, %f77, %f77;
	fma.rn.f32 	%f80, %f76, %f76, %f79;
	fma.rn.f32 	%f14, %f78, %f78, %f80;
	abs.f32 	%f81, %f14;
	setp.equ.f32 	%p33, %f81, 0f7F800000;
	@%p33 bra 	$L__BB3_72;
	ld.shared.f32 	%f82, [%r15];
	setp.geu.f32 	%p34, %f14, %f82;
	@%p34 bra 	$L__BB3_72;
	st.shared.f32 	[%r15], %f14;
	st.shared.u32 	[%r16], %r61;
	{ // callseq 5, 0
	.param .b64 param0;
	st.param.b64 	[param0], %rd7;
	.param .b64 param1;
	st.param.b64 	[param1], %rd6;
	.param .b32 param2;
	st.param.b32 	[param2], 0;
	call.uni 
	_ZN10cuda_vgicp12heapify_downEPiPfi, 
	(
	param0, 
	param1, 
	param2
	);
	} // callseq 5
$L__BB3_72:
	cvt.u32.u64 	%r116, %rd8;
	ld.global.nc.u32 	%r62, [%rd11+12];
	setp.eq.s32 	%p35, %r62, %r116;
	@%p35 bra 	$L__BB3_76;
	mul.wide.s32 	%rd57, %r62, 12;
	add.s64 	%rd58, %rd5, %rd57;
	ld.global.nc.f32 	%f83, [%rd58];
	ld.global.nc.f32 	%f84, [%rd58+4];
	ld.global.nc.f32 	%f85, [%rd58+8];
	sub.f32 	%f86, %f1, %f83;
	sub.f32 	%f87, %f2, %f84;
	sub.f32 	%f88, %f3, %f85;
	mul.f32 	%f89, %f87, %f87;
	fma.rn.f32 	%f90, %f86, %f86, %f89;
	fma.rn.f32 	%f15, %f88, %f88, %f90;
	abs.f32 	%f91, %f15;
	setp.equ.f32 	%p36, %f91, 0f7F800000;
	@%p36 bra 	$L__BB3_76;
	ld.shared.f32 	%f92, [%r15];
	setp.geu.f32 	%p37, %f15, %f92;
	@%p37 bra 	$L__BB3_76;
	st.shared.f32 	[%r15], %f15;
	st.shared.u32 	[%r16], %r62;
	{ // callseq 6, 0
	.param .b64 param0;
	st.param.b64 	[param0], %rd7;
	.param .b64 param1;
	st.param.b64 	[param1], %rd6;
	.param .b32 param2;
	st.param.b32 	[param2], 0;
	call.uni 
	_ZN10cuda_vgicp12heapify_downEPiPfi, 
	(
	param0, 
	param1, 
	param2
	);
	} // callseq 6
$L__BB3_76:
	add.s32 	%r159, %r159, 4;
	setp.ne.s32 	%p38, %r159, %r49;
	@%p38 bra 	$L__BB3_60;
$L__BB3_77:
	add.s32 	%r156, %r156, 1;
	setp.ne.s32 	%p39, %r156, 2;
	@%p39 bra 	$L__BB3_11;
	add.s32 	%r155, %r155, 1;
	setp.ne.s32 	%p40, %r155, 2;
	@%p40 bra 	$L__BB3_10;
	add.s32 	%r154, %r154, 1;
	setp.ne.s32 	%p41, %r154, 2;
	@%p41 bra 	$L__BB3_9;
	ld.shared.f32 	%f93, [%r15];
	setp.geu.f32 	%p42, %f93, 0f7F7FFFFF;
	add.s32 	%r67, %r153, 1;
	setp.lt.u32 	%p43, %r153, 9;
	and.pred  	%p44, %p42, %p43;
	mov.u32 	%r153, %r67;
	@%p44 bra 	$L__BB3_8;
$L__BB3_81:
	ld.param.u64 	%rd83, [_ZN10cuda_vgicp31find_k_nearest_neighbors_kernelEPK6float3mPKiPKjS4_S4_S4_S4_fPiPf_param_10];
	ld.param.u64 	%rd82, [_ZN10cuda_vgicp31find_k_nearest_neighbors_kernelEPK6float3mPKiPKjS4_S4_S4_S4_fPiPf_param_9];
	cvt.u32.u64 	%r124, %rd8;
	mul.lo.s32 	%r125, %r124, 20;
	ld.shared.v4.f32 	{%f144, %f145, %f146, %f147}, [%r15];
	cvta.to.global.u64 	%rd75, %rd83;
	mul.wide.s32 	%rd76, %r125, 4;
	add.s64 	%rd77, %rd75, %rd76;
	st.global.f32 	[%rd77], %f144;
	ld.shared.v4.u32 	{%r126, %r127, %r128, %r129}, [%r16];
	cvta.to.global.u64 	%rd78, %rd82;
	add.s64 	%rd79, %rd78, %rd76;
	st.global.u32 	[%rd79], %r126;
	st.global.f32 	[%rd77+4], %f145;
	st.global.u32 	[%rd79+4], %r127;
	st.global.f32 	[%rd77+8], %f146;
	st.global.u32 	[%rd79+8], %r128;
	st.global.f32 	[%rd77+12], %f147;
	st.global.u32 	[%rd79+12], %r129;
	ld.shared.v4.f32 	{%f148, %f149, %f150, %f151}, [%r15+16];
	st.global.f32 	[%rd77+16], %f148;
	ld.shared.v4.u32 	{%r130, %r131, %r132, %r133}, [%r16+16];
	st.global.u32 	[%rd79+16], %r130;
	st.global.f32 	[%rd77+20], %f149;
	st.global.u32 	[%rd79+20], %r131;
	st.global.f32 	[%rd77+24], %f150;
	st.global.u32 	[%rd79+24], %r132;
	st.global.f32 	[%rd77+28], %f151;
	st.global.u32 	[%rd79+28], %r133;
	ld.shared.v4.f32 	{%f152, %f153, %f154, %f155}, [%r15+32];
	st.global.f32 	[%rd77+32], %f152;
	ld.shared.v4.u32 	{%r134, %r135, %r136, %r137}, [%r16+32];
	st.global.u32 	[%rd79+32], %r134;
	st.global.f32 	[%rd77+36], %f153;
	st.global.u32 	[%rd79+36], %r135;
	st.global.f32 	[%rd77+40], %f154;
	st.global.u32 	[%rd79+40], %r136;
	st.global.f32 	[%rd77+44], %f155;
	st.global.u32 	[%rd79+44], %r137;
	ld.shared.v4.f32 	{%f156, %f157, %f158, %f159}, [%r15+48];
	st.global.f32 	[%rd77+48], %f156;
	ld.shared.v4.u32 	{%r138, %r139, %r140, %r141}, [%r16+48];
	st.global.u32 	[%rd79+48], %r138;
	st.global.f32 	[%rd77+52], %f157;
	st.global.u32 	[%rd79+52], %r139;
	st.global.f32 	[%rd77+56], %f158;
	st.global.u32 	[%rd79+56], %r140;
	st.global.f32 	[%rd77+60], %f159;
	st.global.u32 	[%rd79+60], %r141;
	ld.shared.v4.f32 	{%f160, %f161, %f162, %f163}, [%r15+64];
	st.global.f32 	[%rd77+64], %f160;
	ld.shared.v4.u32 	{%r142, %r143, %r144, %r145}, [%r16+64];
	st.global.u32 	[%rd79+64], %r142;
	st.global.f32 	[%rd77+68], %f161;
	st.global.u32 	[%rd79+68], %r143;
	st.global.f32 	[%rd77+72], %f162;
	st.global.u32 	[%rd79+72], %r144;
	st.global.f32 	[%rd77+76], %f163;
	st.global.u32 	[%rd79+76], %r145;
$L__BB3_82:
	ret;

}
	// .globl	_ZN10cuda_vgicp32compute_point_covariances_kernelEPK6float3mPKiPf
.visible .entry _ZN10cuda_vgicp32compute_point_covariances_kernelEPK6float3mPKiPf(
	.param .u64 .ptr .align 1 _ZN10cuda_vgicp32compute_point_covariances_kernelEPK6float3mPKiPf_param_0,
	.param .u64 _ZN10cuda_vgicp32compute_point_covariances_kernelEPK6float3mPKiPf_param_1,
	.param .u64 .ptr .align 1 _ZN10cuda_vgicp32compute_point_covariances_kernelEPK6float3mPKiPf_param_2,
	.param .u64 .ptr .align 1 _ZN10cuda_vgicp32compute_point_covariances_kernelEPK6float3mPKiPf_param_3
)
{
	.reg .pred 	%p<3>;
	.reg .b32 	%r<31>;
	.reg .b32 	%f<191>;
	.reg .b64 	%rd<66>;

	ld.param.u64 	%rd7, [_ZN10cuda_vgicp32compute_point_covariances_kernelEPK6float3mPKiPf_param_0];
	ld.param.u64 	%rd8, [_ZN10cuda_vgicp32compute_point_covariances_kernelEPK6float3mPKiPf_param_1];
	ld.param.u64 	%rd5, [_ZN10cuda_vgicp32compute_point_covariances_kernelEPK6float3mPKiPf_param_2];
	ld.param.u64 	%rd6, [_ZN10cuda_vgicp32compute_point_covariances_kernelEPK6float3mPKiPf_param_3];
	cvta.to.global.u64 	%rd1, %rd7;
	mov.u32 	%r2, %ctaid.x;
	mov.u32 	%r3, %ntid.x;
	mov.u32 	%r4, %tid.x;
	mad.lo.s32 	%r1, %r2, %r3, %r4;
	cvt.s64.s32 	%rd9, %r1;
	setp.le.u64 	%p1, %rd8, %rd9;
	@%p1 bra 	$L__BB4_4;
	cvta.to.global.u64 	%rd11, %rd5;
	mul.lo.s32 	%r5, %r1, 20;
	mul.wide.s32 	%rd12, %r5, 4;
	add.s64 	%rd2, %rd11, %rd12;
	ld.global.nc.u32 	%r6, [%rd2];
	mul.wide.s32 	%rd13, %r6, 12;
	add.s64 	%rd14, %rd1, %rd13;
	ld.global.nc.f32 	%f17, [%rd14];
	ld.global.nc.f32 	%f18, [%rd14+4];
	ld.global.nc.f32 	%f19, [%rd14+8];
	add.f32 	%f20, %f17, 0f00000000;
	add.f32 	%f21, %f18, 0f00000000;
	add.f32 	%f22, %f19, 0f00000000;
	ld.global.nc.u32 	%r7, [%rd2+4];
	mul.wide.s32 	%rd15, %r7, 12;
	add.s64 	%rd16, %rd1, %rd15;
	ld.global.nc.f32 	%f23, [%rd16];
	ld.global.nc.f32 	%f24, [%rd16+4];
	ld.global.nc.f32 	%f25, [%rd16+8];
	add.f32 	%f26, %f20, %f23;
	add.f32 	%f27, %f21, %f24;
	add.f32 	%f28, %f22, %f25;
	ld.global.nc.u32 	%r8, [%rd2+8];
	mul.wide.s32 	%rd17, %r8, 12;
	add.s64 	%rd18, %rd1, %rd17;
	ld.global.nc.f32 	%f29, [%rd18];
	ld.global.nc.f32 	%f30, [%rd18+4];
	ld.global.nc.f32 	%f31, [%rd18+8];
	add.f32 	%f32, %f26, %f29;
	add.f32 	%f33, %f27, %f30;
	add.f32 	%f34, %f28, %f31;
	ld.global.nc.u32 	%r9, [%rd2+12];
	mul.wide.s32 	%rd19, %r9, 12;
	add.s64 	%rd20, %rd1, %rd19;
	ld.global.nc.f32 	%f35, [%rd20];
	ld.global.nc.f32 	%f36, [%rd20+4];
	ld.global.nc.f32 	%f37, [%rd20+8];
	add.f32 	%f38, %f32, %f35;
	add.f32 	%f39, %f33, %f36;
	add.f32 	%f40, %f34, %f37;
	ld.global.nc.u32 	%r10, [%rd2+16];
	mul.wide.s32 	%rd21, %r10, 12;
	add.s64 	%rd22, %rd1, %rd21;
	ld.global.nc.f32 	%f41, [%rd22];
	ld.global.nc.f32 	%f42, [%rd22+4];
	ld.global.nc.f32 	%f43, [%rd22+8];
	add.f32 	%f44, %f38, %f41;
	add.f32 	%f45, %f39, %f42;
	add.f32 	%f46, %f40, %f43;
	ld.global.nc.u32 	%r11, [%rd2+20];
	mul.wide.s32 	%rd23, %r11, 12;
	add.s64 	%rd24, %rd1, %rd23;
	ld.global.nc.f32 	%f47, [%rd24];
	ld.global.nc.f32 	%f48, [%rd24+4];
	ld.global.nc.f32 	%f49, [%rd24+8];
	add.f32 	%f50, %f44, %f47;
	add.f32 	%f51, %f45, %f48;
	add.f32 	%f52, %f46, %f49;
	ld.global.nc.u32 	%r12, [%rd2+24];
	mul.wide.s32 	%rd25, %r12, 12;
	add.s64 	%rd26, %rd1, %rd25;
	ld.global.nc.f32 	%f53, [%rd26];
	ld.global.nc.f32 	%f54, [%rd26+4];
	ld.global.nc.f32 	%f55, [%rd26+8];
	add.f32 	%f56, %f50, %f53;
	add.f32 	%f57, %f51, %f54;
	add.f32 	%f58, %f52, %f55;
	ld.global.nc.u32 	%r13, [%rd2+28];
	mul.wide.s32 	%rd27, %r13, 12;
	add.s64 	%rd28, %rd1, %rd27;
	ld.global.nc.f32 	%f59, [%rd28];
	ld.global.nc.f32 	%f60, [%rd28+4];
	ld.global.nc.f32 	%f61, [%rd28+8];
	add.f32 	%f62, %f56, %f59;
	add.f32 	%f63, %f57, %f60;
	add.f32 	%f64, %f58, %f61;
	ld.global.nc.u32 	%r14, [%rd2+32];
	mul.wide.s32 	%rd29, %r14, 12;
	add.s64 	%rd30, %rd1, %rd29;
	ld.global.nc.f32 	%f65, [%rd30];
	ld.global.nc.f32 	%f66, [%rd30+4];
	ld.global.nc.f32 	%f67, [%rd30+8];
	add.f32 	%f68, %f62, %f65;
	add.f32 	%f69, %f63, %f66;
	add.f32 	%f70, %f64, %f67;
	ld.global.nc.u32 	%r15, [%rd2+36];
	mul.wide.s32 	%rd31, %r15, 12;
	add.s64 	%rd32, %rd1, %rd31;
	ld.global.nc.f32 	%f71, [%rd32];
	ld.global.nc.f32 	%f72, [%rd32+4];
	ld.global.nc.f32 	%f73, [%rd32+8];
	add.f32 	%f74, %f68, %f71;
	add.f32 	%f75, %f69, %f72;
	add.f32 	%f76, %f70, %f73;
	ld.global.nc.u32 	%r16, [%rd2+40];
	mul.wide.s32 	%rd33, %r16, 12;
	add.s64 	%rd34, %rd1, %rd33;
	ld.global.nc.f32 	%f77, [%rd34];
	ld.global.nc.f32 	%f78, [%rd34+4];
	ld.global.nc.f32 	%f79, [%rd34+8];
	add.f32 	%f80, %f74, %f77;
	add.f32 	%f81, %f75, %f78;
	add.f32 	%f82, %f76, %f79;
	ld.global.nc.u32 	%r17, [%rd2+44];
	mul.wide.s32 	%rd35, %r17, 12;
	add.s64 	%rd36, %rd1, %rd35;
	ld.global.nc.f32 	%f83, [%rd36];
	ld.global.nc.f32 	%f84, [%rd36+4];
	ld.global.nc.f32 	%f85, [%rd36+8];
	add.f32 	%f86, %f80, %f83;
	add.f32 	%f87, %f81, %f84;
	add.f32 	%f88, %f82, %f85;
	ld.global.nc.u32 	%r18, [%rd2+48];
	mul.wide.s32 	%rd37, %r18, 12;
	add.s64 	%rd38, %rd1, %rd37;
	ld.global.nc.f32 	%f89, [%rd38];
	ld.global.nc.f32 	%f90, [%rd38+4];
	ld.global.nc.f32 	%f91, [%rd38+8];
	add.f32 	%f92, %f86, %f89;
	add.f32 	%f93, %f87, %f90;
	add.f32 	%f94, %f88, %f91;
	ld.global.nc.u32 	%r19, [%rd2+52];
	mul.wide.s32 	%rd39, %r19, 12;
	add.s64 	%rd40, %rd1, %rd39;
	ld.global.nc.f32 	%f95, [%rd40];
	ld.global.nc.f32 	%f96, [%rd40+4];
	ld.global.nc.f32 	%f97, [%rd40+8];
	add.f32 	%f98, %f92, %f95;
	add.f32 	%f99, %f93, %f96;
	add.f32 	%f100, %f94, %f97;
	ld.global.nc.u32 	%r20, [%rd2+56];
	mul.wide.s32 	%rd41, %r20, 12;
	add.s64 	%rd42, %rd1, %rd41;
	ld.global.nc.f32 	%f101, [%rd42];
	ld.global.nc.f32 	%f102, [%rd42+4];
	ld.global.nc.f32 	%f103, [%rd42+8];
	add.f32 	%f104, %f98, %f101;
	add.f32 	%f105, %f99, %f102;
	add.f32 	%f106, %f100, %f103;
	ld.global.nc.u32 	%r21, [%rd2+60];
	mul.wide.s32 	%rd43, %r21, 12;
	add.s64 	%rd44, %rd1, %rd43;
	ld.global.nc.f32 	%f107, [%rd44];
	ld.global.nc.f32 	%f108, [%rd44+4];
	ld.global.nc.f32 	%f109, [%rd44+8];
	add.f32 	%f110, %f104, %f107;
	add.f32 	%f111, %f105, %f108;
	add.f32 	%f112, %f106, %f109;
	ld.global.nc.u32 	%r22, [%rd2+64];
	mul.wide.s32 	%rd45, %r22, 12;
	add.s64 	%rd46, %rd1, %rd45;
	ld.global.nc.f32 	%f113, [%rd46];
	ld.global.nc.f32 	%f114, [%rd46+4];
	ld.global.nc.f32 	%f115, [%rd46+8];
	add.f32 	%f116, %f110, %f113;
	add.f32 	%f117, %f111, %f114;
	add.f32 	%f118, %f112, %f115;
	ld.global.nc.u32 	%r23, [%rd2+68];
	mul.wide.s32 	%rd47, %r23, 12;
	add.s64 	%rd48, %rd1, %rd47;
	ld.global.nc.f32 	%f119, [%rd48];
	ld.global.nc.f32 	%f120, [%rd48+4];
	ld.global.nc.f32 	%f121, [%rd48+8];
	add.f32 	%f122, %f116, %f119;
	add.f32 	%f123, %f117, %f120;
	add.f32 	%f124, %f118, %f121;
	ld.global.nc.u32 	%r24, [%rd2+72];
	mul.wide.s32 	%rd49, %r24, 12;
	add.s64 	%rd50, %rd1, %rd49;
	ld.global.nc.f32 	%f125, [%rd50];
	ld.global.nc.f32 	%f126, [%rd50+4];
	ld.global.nc.f32 	%f127, [%rd50+8];
	add.f32 	%f128, %f122, %f125;
	add.f32 	%f129, %f123, %f126;
	add.f32 	%f130, %f124, %f127;
	ld.global.nc.u32 	%r25, [%rd2+76];
	mul.wide.s32 	%rd51, %r25, 12;
	add.s64 	%rd52, %rd1, %rd51;
	ld.global.nc.f32 	%f131, [%rd52];
	ld.global.nc.f32 	%f132, [%rd52+4];
	ld.global.nc.f32 	%f133, [%rd52+8];
	add.f32 	%f134, %f128, %f131;
	add.f32 	%f135, %f129, %f132;
	add.f32 	%f136, %f130, %f133;
	div.rn.f32 	%f1, %f134, 0f41A00000;
	div.rn.f32 	%f2, %f135, 0f41A00000;
	div.rn.f32 	%f3, %f136, 0f41A00000;
	mov.f32 	%f185, 0f00000000;
	mov.b64 	%rd65, 8;
	mov.f32 	%f186, %f185;
	mov.f32 	%f187, %f185;
	mov.f32 	%f188, %f185;
	mov.f32 	%f189, %f185;
	mov.f32 	%f190, %f185;
$L__BB4_2:
	add.s64 	%rd53, %rd2, %rd65;
	ld.global.nc.u32 	%r26, [%rd53+-8];
	mul.wide.s32 	%rd54, %r26, 12;
	add.s64 	%rd55, %rd1, %rd54;
	ld.global.nc.f32 	%f137, [%rd55];
	ld.global.nc.f32 	%f138, [%rd55+4];
	ld.global.nc.f32 	%f139, [%rd55+8];
	sub.f32 	%f140, %f137, %f1;
	sub.f32 	%f141, %f138, %f2;
	sub.f32 	%f142, %f139, %f3;
	fma.rn.f32 	%f143, %f140, %f140, %f190;
	fma.rn.f32 	%f144, %f141, %f141, %f189;
	fma.rn.f32 	%f145, %f142, %f142, %f188;
	fma.rn.f32 	%f146, %f140, %f141, %f187;
	fma.rn.f32 	%f147, %f140, %f142, %f186;
	fma.rn.f32 	%f148, %f141, %f142, %f185;
	ld.global.nc.u32 	%r27, [%rd53+-4];
	mul.wide.s32 	%rd56, %r27, 12;
	add.s64 	%rd57, %rd1, %rd56;
	ld.global.nc.f32 	%f149, [%rd57];
	ld.global.nc.f32 	%f150, [%rd57+4];
	ld.global.nc.f32 	%f151, [%rd57+8];
	sub.f32 	%f152, %f149, %f1;
	sub.f32 	%f153, %f150, %f2;
	sub.f32 	%f154, %f151, %f3;
	fma.rn.f32 	%f155, %f152, %f152, %f143;
	fma.rn.f32 	%f156, %f153, %f153, %f144;
	fma.rn.f32 	%f157, %f154, %f154, %f145;
	fma.rn.f32 	%f158, %f152, %f153, %f146;
	fma.rn.f32 	%f159, %f152, %f154, %f147;
	fma.rn.f32 	%f160, %f153, %f154, %f148;
	ld.global.nc.u32 	%r28, [%rd53];
	mul.wide.s32 	%rd58, %r28, 12;
	add.s64 	%rd59, %rd1, %rd58;
	ld.global.nc.f32 	%f161, [%rd59];
	ld.global.nc.f32 	%f162, [%rd59+4];
	ld.global.nc.f32 	%f163, [%rd59+8];
	sub.f32 	%f164, %f161, %f1;
	sub.f32 	%f165, %f162, %f2;
	sub.f32 	%f166, %f163, %f3;
	fma.rn.f32 	%f167, %f164, %f164, %f155;
	fma.rn.f32 	%f168, %f165, %f165, %f156;
	fma.rn.f32 	%f169, %f166, %f166, %f157;
	fma.rn.f32 	%f170, %f164, %f165, %f158;
	fma.rn.f32 	%f171, %f164, %f166, %f159;
	fma.rn.f32 	%f172, %f165, %f166, %f160;
	ld.global.nc.u32 	%r29, [%rd53+4];
	mul.wide.s32 	%rd60, %r29, 12;
	add.s64 	%rd61, %rd1, %rd60;
	ld.global.nc.f32 	%f173, [%rd61];
	ld.global.nc.f32 	%f174, [%rd61+4];
	ld.global.nc.f32 	%f175, [%rd61+8];
	sub.f32 	%f176, %f173, %f1;
	sub.f32 	%f177, %f174, %f2;
	sub.f32 	%f178, %f175, %f3;
	fma.rn.f32 	%f190, %f176, %f176, %f167;
	fma.rn.f32 	%f189, %f177, %f177, %f168;
	fma.rn.f32 	%f188, %f178, %f178, %f169;
	fma.rn.f32 	%f187, %f176, %f177, %f170;
	fma.rn.f32 	%f186, %f176, %f178, %f171;
	fma.rn.f32 	%f185, %f177, %f178, %f172;
	add.s64 	%rd65, %rd65, 16;
	setp.ne.s64 	%p2, %rd65, 88;
	@%p2 bra 	$L__BB4_2;
	mul.lo.s32 	%r30, %r1, 6;
	mul.f32 	%f179, %f190, 0f3D579436;
	cvta.to.global.u64 	%rd62, %rd6;
	mul.wide.s32 	%rd63, %r30, 4;
	add.s64 	%rd64, %rd62, %rd63;
	st.global.f32 	[%rd64], %f179;
	mul.f32 	%f180, %f189, 0f3D579436;
	st.global.f32 	[%rd64+4], %f180;
	mul.f32 	%f181, %f188, 0f3D579436;
	st.global.f32 	[%rd64+8], %f181;
	mul.f32 	%f182, %f187, 0f3D579436;
	st.global.f32 	[%rd64+12], %f182;
	mul.f32 	%f183, %f186, 0f3D579436;
	st.global.f32 	[%rd64+16], %f183;
	mul.f32 	%f184, %f185, 0f3D579436;
	st.global.f32 	[%rd64+20], %f184;
$L__BB4_4:
	ret;

}
	// .globl	_ZN10cuda_vgicp42compute_voxel_means_and_covariances_kernelEPK6float3PKiS4_S4_PKfPfS7_
.visible .entry _ZN10cuda_vgicp42compute_voxel_means_and_covariances_kernelEPK6float3PKiS4_S4_PKfPfS7_(
	.param .u64 .ptr .align 1 _ZN10cuda_vgicp42compute_voxel_means_and_covariances_kernelEPK6float3PKiS4_S4_PKfPfS7__param_0,
	.param .u64 .ptr .align 1 _ZN10cuda_vgicp42compute_voxel_means_and_covariances_kernelEPK6float3PKiS4_S4_PKfPfS7__param_1,
	.param .u64 .ptr .align 1 _ZN10cuda_vgicp42compute_voxel_means_and_covariances_kernelEPK6float3PKiS4_S4_PKfPfS7__param_2,
	.param .u64 .ptr .align 1 _ZN10cuda_vgicp42compute_voxel_means_and_covariances_kernelEPK6float3PKiS4_S4_PKfPfS7__param_3,
	.param .u64 .ptr .align 1 _ZN10cuda_vgicp42compute_voxel_means_and_covariances_kernelEPK6float3PKiS4_S4_PKfPfS7__param_4,
	.param .u64 .ptr .align 1 _ZN10cuda_vgicp42compute_voxel_means_and_covariances_kernelEPK6float3PKiS4_S4_PKfPfS7__param_5,
	.param .u64 .ptr .align 1 _ZN10cuda_vgicp42compute_voxel_means_and_covariances_kernelEPK6float3PKiS4_S4_PKfPfS7__param_6
)
{
	.reg .pred 	%p<16>;
	.reg .b32 	%r<61>;
	.reg .b32 	%f<357>;
	.reg .b64 	%rd<36>;

	ld.param.u64 	%rd9, [_ZN10cuda_vgicp42compute_voxel_means_and_covariances_kernelEPK6float3PKiS4_S4_PKfPfS7__param_0];
	ld.param.u64 	%rd5, [_ZN10cuda_vgicp42compute_voxel_means_and_covariances_kernelEPK6float3PKiS4_S4_PKfPfS7__param_1];
	ld.param.u64 	%rd6, [_ZN10cuda_vgicp42compute_voxel_means_and_covariances_kernelEPK6float3PKiS4_S4_PKfPfS7__param_2];
	ld.param.u64 	%rd10, [_ZN10cuda_vgicp42compute_voxel_means_and_covariances_kernelEPK6float3PKiS4_S4_PKfPfS7__param_3];
	ld.param.u64 	%rd11, [_ZN10cuda_vgicp42compute_voxel_means_and_covariances_kernelEPK6float3PKiS4_S4_PKfPfS7__param_4];
	ld.param.u64 	%rd7, [_ZN10cuda_vgicp42compute_voxel_means_and_covariances_kernelEPK6float3PKiS4_S4_PKfPfS7__param_5];
	ld.param.u64 	%rd8, [_ZN10cuda_vgicp42compute_voxel_means_and_covariances_kernelEPK6float3PKiS4_S4_PKfPfS7__param_6];
	cvta.to.global.u64 	%rd1, %rd9;
	cvta.to.global.u64 	%rd2, %rd11;
	cvta.to.global.u64 	%rd12, %rd10;
	mov.u32 	%r39, %ctaid.x;
	mov.u32 	%r40, %ntid.x;
	mov.u32 	%r41, %tid.x;
	mad.lo.s32 	%r1, %r39, %r40, %r41;
	ld.global.nc.u32 	%r42, [%rd12];
	setp.ge.s32 	%p1, %r1, %r42;
	@%p1 bra 	$L__BB5_22;
	cvta.to.global.u64 	%rd13, %rd5;
	cvta.to.global.u64 	%rd14, %rd6;
	mul.wide.s32 	%rd15, %r1, 4;
	add.s64 	%rd16, %rd13, %rd15;
	ld.global.nc.u32 	%r2, [%rd16];
	add.s64 	%rd17, %rd14, %rd15;
	ld.global.nc.u32 	%r3, [%rd17];
	sub.s32 	%r4, %r3, %r2;
	setp.le.s32 	%p2, %r3, %r2;
	mov.f32 	%f330, 0f00000000;
	mov.f32 	%f331, %f330;
	mov.f32 	%f332, %f330;
	@%p2 bra 	$L__BB5_14;
	and.b32  	%r5, %r4, 15;
	sub.s32 	%r43, %r2, %r3;
	setp.gt.u32 	%p3, %r43, -16;
	mov.f32 	%f332, 0f00000000;
	mov.u32 	%r50, %r2;
	mov.f32 	%f331, %f332;
	mov.f32 	%f330, %f332;
	@%p3 bra 	$L__BB5_5;
	and.b32  	%r44, %r4, -16;
	neg.s32 	%r48, %r44;
	add.s64 	%rd3, %rd1, 96;
	mov.f32 	%f332, 0f00000000;
	mov.u32 	%r50, %r2;
$L__BB5_4:
	.pragma "nounroll";
	mul.wide.s32 	%rd18, %r50, 12;
	add.s64 	%rd19, %rd3, %rd18;
	ld.global.nc.f32 	%f81, [%rd19+-96];
	add.f32 	%f82, %f332, %f81;
	ld.global.nc.f32 	%f83, [%rd19+-92];
	add.f32 	%f84, %f331, %f83;
	ld.global.nc.f32 	%f85, [%rd19+-88];
	add.f32 	%f86, %f330, %f85;
	ld.global.nc.f32 	%f87, [%rd19+-84];
	add.f32 	%f88, %f82, %f87;
	ld.global.nc.f32 	%f89, [%rd19+-80];
	add.f32 	%f90, %f84, %f89;
	ld.global.nc.f32 	%f91, [%rd19+-76];
	add.f32 	%f92, %f86, %f91;
	ld.global.nc.f32 	%f93, [%rd19+-72];
	add.f32 	%f94, %f88, %f93;
	ld.global.nc.f32 	%f95, [%rd19+-68];
	add.f32 	%f96, %f90, %f95;
	ld.global.nc.f32 	%f97, [%rd19+-64];
	add.f32 	%f98, %f92, %f97;
	ld.global.nc.f32 	%f99, [%rd19+-60];
	add.f32 	%f100, %f94, %f99;
	ld.global.nc.f32 	%f101, [%rd19+-56];
	add.f32 	%f102, %f96, %f101;
	ld.global.nc.f32 	%f103, [%rd19+-52];
	add.f32 	%f104, %f98, %f103;
	ld.global.nc.f32 	%f105, [%rd19+-48];
	add.f32 	%f106, %f100, %f105;
	ld.global.nc.f32 	%f107, [%rd19+-44];
	add.f32 	%f108, %f102, %f107;
	ld.global.nc.f32 	%f109, [%rd19+-40];
	add.f32 	%f110, %f104, %f109;
	ld.global.nc.f32 	%f111, [%rd19+-36];
	add.f32 	%f112, %f106, %f111;
	ld.global.nc.f32 	%f113, [%rd19+-32];
	add.f32 	%f114, %f108, %f113;
	ld.global.nc.f32 	%f115, [%rd19+-28];
	add.f32 	%f116, %f110, %f115;
	ld.global.nc.f32 	%f117, [%rd19+-24];
	add.f32 	%f118, %f112, %f117;
	ld.global.nc.f32 	%f119, [%rd19+-20];
	add.f32 	%f120, %f114, %f119;
	ld.global.nc.f32 	%f121, [%rd19+-16];
	add.f32 	%f122, %f116, %f121;
	ld.global.nc.f32 	%f123, [%rd19+-12];
	add.f32 	%f124, %f118, %f123;
	ld.global.nc.f32 	%f125, [%rd19+-8];
	add.f32 	%f126, %f120, %f125;
	ld.global.nc.f32 	%f127, [%rd19+-4];
	add.f32 	%f128, %f122, %f127;
	ld.global.nc.f32 	%f129, [%rd19];
	add.f32 	%f130, %f124, %f129;
	ld.global.nc.f32 	%f131, [%rd19+4];
	add.f32 	%f132, %f126, %f131;
	ld.global.nc.f32 	%f133, [%rd19+8];
	add.f32 	%f134, %f128, %f133;
	ld.global.nc.f32 	%f135, [%rd19+12];
	add.f32 	%f136, %f130, %f135;
	ld.global.nc.f32 	%f137, [%rd19+16];
	add.f32 	%f138, %f132, %f137;
	ld.global.nc.f32 	%f139, [%rd19+20];
	add.f32 	%f140, %f134, %f139;
	ld.global.nc.f32 	%f141, [%rd19+24];
	add.f32 	%f142, %f136, %f141;
	ld.global.nc.f32 	%f143, [%rd19+28];
	add.f32 	%f144, %f138, %f143;
	ld.global.nc.f32 	%f145, [%rd19+32];
	add.f32 	%f146, %f140, %f145;
	ld.global.nc.f32 	%f147, [%rd19+36];
	add.f32 	%f148, %f142, %f147;
	ld.global.nc.f32 	%f149, [%rd19+40];
	add.f32 	%f150, %f144, %f149;
	ld.global.nc.f32 	%f151, [%rd19+44];
	add.f32 	%f152, %f146, %f151;
	ld.global.nc.f32 	%f153, [%rd19+48];
	add.f32 	%f154, %f148, %f153;
	ld.global.nc.f32 	%f155, [%rd19+52];
	add.f32 	%f156, %f150, %f155;
	ld.global.nc.f32 	%f157, [%rd19+56];
	add.f32 	%f158, %f152, %f157;
	ld.global.nc.f32 	%f159, [%rd19+60];
	add.f32 	%f160, %f154, %f159;
	ld.global.nc.f32 	%f161, [%rd19+64];
	add.f32 	%f162, %f156, %f161;
	ld.global.nc.f32 	%f163, [%rd19+68];
	add.f32 	%f164, %f158, %f163;
	ld.global.nc.f32 	%f165, [%rd19+72];
	add.f32 	%f166, %f160, %f165;
	ld.global.nc.f32 	%f167, [%rd19+76];
	add.f32 	%f168, %f162, %f167;
	ld.global.nc.f32 	%f169, [%rd19+80];
	add.f32 	%f170, %f164, %f169;
	ld.global.nc.f32 	%f171, [%rd19+84];
	add.f32 	%f332, %f166, %f171;
	ld.global.nc.f32 	%f172, [%rd19+88];
	add.f32 	%f331, %f168, %f172;
	ld.global.nc.f32 	%f173, [%rd19+92];
	add.f32 	%f330, %f170, %f173;
	add.s32 	%r50, %r50, 16;
	add.s32 	%r48, %r48, 16;
	setp.ne.s32 	%p4, %r48, 0;
	@%p4 bra 	$L__BB5_4;
$L__BB5_5:
	setp.eq.s32 	%p5, %r5, 0;
	@%p5 bra 	$L__BB5_14;
	and.b32  	%r12, %r4, 7;
	setp.lt.u32 	%p6, %r5, 8;
	@%p6 bra 	$L__BB5_8;
	mul.wide.s32 	%rd20, %r50, 12;
	add.s64 	%rd21, %rd1, %rd20;
	ld.global.nc.f32 	%f175, [%rd21];
	add.f32 	%f176, %f332, %f175;
	ld.global.nc.f32 	%f177, [%rd21+4];
	add.f32 	%f178, %f331, %f177;
	ld.global.nc.f32 	%f179, [%rd21+8];
	add.f32 	%f180, %f330, %f179;
	ld.global.nc.f32 	%f181, [%rd21+12];
	add.f32 	%f182, %f176, %f181;
	ld.global.nc.f32 	%f183, [%rd21+16];
	add.f32 	%f184, %f178, %f183;
	ld.global.nc.f32 	%f185, [%rd21+20];
	add.f32 	%f186, %f180, %f185;
	ld.global.nc.f32 	%f187, [%rd21+24];
	add.f32 	%f188, %f182, %f187;
	ld.global.nc.f32 	%f189, [%rd21+28];
	add.f32 	%f190, %f184, %f189;
	ld.global.nc.f32 	%f191, [%rd21+32];
	add.f32 	%f192, %f186, %f191;
	ld.global.nc.f32 	%f193, [%rd21+36];
	add.f32 	%f194, %f188, %f193;
	ld.global.nc.f32 	%f195, [%rd21+40];
	add.f32 	%f196, %f190, %f195;
	ld.global.nc.f32 	%f197, [%rd21+44];
	add.f32 	%f198, %f192, %f197;
	ld.global.nc.f32 	%f199, [%rd21+48];
	add.f32 	%f200, %f194, %f199;
	ld.global.nc.f32 	%f201, [%rd21+52];
	add.f32 	%f202, %f196, %f201;
	ld.global.nc.f32 	%f203, [%rd21+56];
	add.f32 	%f204, %f198, %f203;
	ld.global.nc.f32 	%f205, [%rd21+60];
	add.f32 	%f206, %f200, %f205;
	ld.global.nc.f32 	%f207, [%rd21+64];
	add.f32 	%f208, %f202, %f207;
	ld.global.nc.f32 	%f209, [%rd21+68];
	add.f32 	%f210, %f204, %f209;
	ld.global.nc.f32 	%f211, [%rd21+72];
	add.f32 	%f212, %f206, %f211;
	ld.global.nc.f32 	%f213, [%rd21+76];
	add.f32 	%f214, %f208, %f213;
	ld.global.nc.f32 	%f215, [%rd21+80];
	add.f32 	%f216, %f210, %f215;
	ld.global.nc.f32 	%f217, [%rd21+84];
	add.f32 	%f332, %f212, %f217;
	ld.global.nc.f32 	%f218, [%rd21+88];
	add.f32 	%f331, %f214, %f218;
	ld.global.nc.f32 	%f219, [%rd21+92];
	add.f32 	%f330, %f216, %f219;
	add.s32 	%r50, %r50, 8;
$L__BB5_8:
	setp.eq.s32 	%p7, %r12, 0;
	@%p7 bra 	$L__BB5_14;
	and.b32  	%r15, %r4, 3;
	setp.lt.u32 	%p8, %r12, 4;
	@%p8 bra 	$L__BB5_11;
	mul.wide.s32 	%rd22, %r50, 12;
	add.s64 	%rd23, %rd1, %rd22;
	ld.global.nc.f32 	%f221, [%rd23];
	add.f32 	%f222, %f332, %f221;
	ld.global.nc.f32 	%f223, [%rd23+4];
	add.f32 	%f224, %f331, %f223;
	ld.global.nc.f32 	%f225, [%rd23+8];
	add.f32 	%f226, %f330, %f225;
	ld.global.nc.f32 	%f227, [%rd23+12];
	add.f32 	%f228, %f222, %f227;
	ld.global.nc.f32 	%f229, [%rd23+16];
	add.f32 	%f230, %f224, %f229;
	ld.global.nc.f32 	%f231, [%rd23+20];
	add.f32 	%f232, %f226, %f231;
	ld.global.nc.f32 	%f233, [%rd23+24];
	add.f32 	%f234, %f228, %f233;
	ld.global.nc.f32 	%f235, [%rd23+28];
	add.f32 	%f236, %f230, %f235;
	ld.global.nc.f32 	%f237, [%rd23+32];
	add.f32 	%f238, %f232, %f237;
	ld.global.nc.f32 	%f239, [%rd23+36];
	add.f32 	%f332, %f234, %f239;
	ld.global.nc.f32 	%f240, [%rd23+40];
	add.f32 	%f331, %f236, %f240;
	ld.global.nc.f32 	%f241, [%rd23+44];
	add.f32 	%f330, %f238, %f241;
	add.s32 	%r50, %r50, 4;
$L__BB5_11:
	setp.eq.s32 	%p9, %r15, 0;
	@%p9 bra 	$L__BB5_14;
	add.s64 	%rd4, %rd1, 4;
	neg.s32 	%r53, %r15;
$L__BB5_13:
	.pragma "nounroll";
	mul.wide.s32 	%rd24, %r50, 12;
	add.s64 	%rd25, %rd4, %rd24;
	ld.global.nc.f32 	%f242, [%rd25+-4];
	add.f32 	%f332, %f332, %f242;
	ld.global.nc.f32 	%f243, [%rd25];
	add.f32 	%f331, %f331, %f243;
	ld.global.nc.f32 	%f244, [%rd25+4];
	add.f32 	%f330, %f330, %f244;
	add.s32 	%r50, %r50, 1;
	add.s32 	%r53, %r53, 1;
	setp.ne.s32 	%p10, %r53, 0;
	@%p10 bra 	$L__BB5_13;
$L__BB5_14:
	setp.ge.s32 	%p11, %r2, %r3;
	cvt.rn.f32.s32 	%f40, %r4;
	div.rn.f32 	%f246, %f332, %f40;
	div.rn.f32 	%f247, %f331, %f40;
	div.rn.f32 	%f248, %f330, %f40;
	mul.lo.s32 	%r45, %r1, 3;
	cvta.to.global.u64 	%rd26, %rd7;
	mul.wide.s32 	%rd27, %r45, 4;
	add.s64 	%rd28, %rd26, %rd27;
	st.global.f32 	[%rd28], %f246;
	st.global.f32 	[%rd28+4], %f247;
	st.global.f32 	[%rd28+8], %f248;
	mov.f32 	%f351, 0f00000000;
	mov.f32 	%f352, %f351;
	mov.f32 	%f353, %f351;
	mov.f32 	%f354, %f351;
	mov.f32 	%f355, %f351;
	mov.f32 	%f356, %f351;
	@%p11 bra 	$L__BB5_21;
	and.b32  	%r23, %r4, 3;
	setp.eq.s32 	%p12, %r23, 0;
	mov.f32 	%f351, 0f00000000;
	mov.u32 	%r58, %r2;
	@%p12 bra 	$L__BB5_18;
	mul.lo.s32 	%r56, %r2, 6;
	neg.s32 	%r55, %r23;
	mov.f32 	%f351, 0f00000000;
	mov.f32 	%f352, %f351;
	mov.f32 	%f353, %f351;
	mov.f32 	%f354, %f351;
	mov.f32 	%f355, %f351;
	mov.f32 	%f356, %f351;
	mov.u32 	%r58, %r2;
$L__BB5_17:
	.pragma "nounroll";
	mul.wide.s32 	%rd29, %r56, 4;
	add.s64 	%rd30, %rd2, %rd29;
	ld.global.nc.f32 	%f251, [%rd30];
	add.f32 	%f356, %f251, %f356;
	ld.global.nc.f32 	%f252, [%rd30+4];
	add.f32 	%f355, %f252, %f355;
	ld.global.nc.f32 	%f253, [%rd30+8];
	add.f32 	%f354, %f253, %f354;
	ld.global.nc.f32 	%f254, [%rd30+12];
	add.f32 	%f353, %f254, %f353;
	ld.global.nc.f32 	%f255, [%rd30+16];
	add.f32 	%f352, %f255, %f352;
	ld.global.nc.f32 	%f256, [%rd30+20];
	add.f32 	%f351, %f256, %f351;
	add.s32 	%r58, %r58, 1;
	add.s32 	%r56, %r56, 6;
	add.s32 	%r55, %r55, 1;
	setp.ne.s32 	%p13, %r55, 0;
	@%p13 bra 	$L__BB5_17;
$L__BB5_18:
	sub.s32 	%r46, %r2, %r3;
	setp.gt.u32 	%p14, %r46, -4;
	@%p14 bra 	$L__BB5_21;
	sub.s32 	%r60, %r58, %r3;
	mul.lo.s32 	%r59, %r58, 6;
$L__BB5_20:
	mul.wide.s32 	%rd31, %r59, 4;
	add.s64 	%rd32, %rd2, %rd31;
	ld.global.nc.f32 	%f257, [%rd32];
	add.f32 	%f258, %f257, %f356;
	ld.global.nc.f32 	%f259, [%rd32+4];
	add.f32 	%f260, %f259, %f355;
	ld.global.nc.f32 	%f261, [%rd32+8];
	add.f32 	%f262, %f261, %f354;
	ld.global.nc.f32 	%f263, [%rd32+12];
	add.f32 	%f264, %f263, %f353;
	ld.global.nc.f32 	%f265, [%rd32+16];
	add.f32 	%f266, %f265, %f352;
	ld.global.nc.f32 	%f267, [%rd32+20];
	add.f32 	%f268, %f267, %f351;
	ld.global.nc.f32 	%f269, [%rd32+24];
	add.f32 	%f270, %f269, %f258;
	ld.global.nc.f32 	%f271, [%rd32+28];
	add.f32 	%f272, %f271, %f260;
	ld.global.nc.f32 	%f273, [%rd32+32];
	add.f32 	%f274, %f273, %f262;
	ld.global.nc.f32 	%f275, [%rd32+36];
	add.f32 	%f276, %f275, %f264;
	ld.global.nc.f32 	%f277, [%rd32+40];
	add.f32 	%f278, %f277, %f266;
	ld.global.nc.f32 	%f279, [%rd32+44];
	add.f32 	%f280, %f279, %f268;
	ld.global.nc.f32 	%f281, [%rd32+48];
	add.f32 	%f282, %f281, %f270;
	ld.global.nc.f32 	%f283, [%rd32+52];
	add.f32 	%f284, %f283, %f272;
	ld.global.nc.f32 	%f285, [%rd32+56];
	add.f32 	%f286, %f285, %f274;
	ld.global.nc.f32 	%f287, [%rd32+60];
	add.f32 	%f288, %f287, %f276;
	ld.global.nc.f32 	%f289, [%rd32+64];
	add.f32 	%f290, %f289, %f278;
	ld.global.nc.f32 	%f291, [%rd32+68];
	add.f32 	%f292, %f291, %f280;
	ld.global.nc.f32 	%f293, [%rd32+72];
	add.f32 	%f356, %f293, %f282;
	ld.global.nc.f32 	%f294, [%rd32+76];
	add.f32 	%f355, %f294, %f284;
	ld.global.nc.f32 	%f295, [%rd32+80];
	add.f32 	%f354, %f295, %f286;
	ld.global.nc.f32 	%f296, [%rd32+84];
	add.f32 	%f353, %f296, %f288;
	ld.global.nc.f32 	%f297, [%rd32+88];
	add.f32 	%f352, %f297, %f290;
	ld.global.nc.f32 	%f298, [%rd32+92];
	add.f32 	%f351, %f298, %f292;
	add.s32 	%r60, %r60, 4;
	add.s32 	%r59, %r59, 24;
	setp.ne.s32 	%p15, %r60, 0;
	@%p15 bra 	$L__BB5_20;
$L__BB5_21:
	mul.lo.s32 	%r47, %r1, 6;
	rcp.rn.f32 	%f299, %f40;
	mul.f32 	%f300, %f299, %f356;
	cvta.to.global.u64 	%rd33, %rd8;
	mul.wide.s32 	%rd34, %r47, 4;
	add.s64 	%rd35, %rd33, %rd34;
	st.global.f32 	[%rd35], %f300;
	mul.f32 	%f301, %f299, %f355;
	st.global.f32 	[%rd35+4], %f301;
	mul.f32 	%f302, %f299, %f354;
	st.global.f32 	[%rd35+8], %f302;
	mul.f32 	%f303, %f299, %f353;
	st.global.f32 	[%rd35+12], %f303;
	mul.f32 	%f304, %f299, %f352;
	st.global.f32 	[%rd35+16], %f304;
	mul.f32 	%f305, %f299, %f351;
	st.global.f32 	[%rd35+20], %f305;
$L__BB5_22:
	ret;

}
.func _ZN10cuda_vgicp12heapify_downEPiPfi(
	.param .b64 _ZN10cuda_vgicp12heapify_downEPiPfi_param_0,
	.param .b64 _ZN10cuda_vgicp12heapify_downEPiPfi_param_1,
	.param .b32 _ZN10cuda_vgicp12heapify_downEPiPfi_param_2
)
{
	.reg .pred 	%p<7>;
	.reg .b32 	%r<26>;
	.reg .b32 	%f<6>;
	.reg .b64 	%rd<5>;

	ld.param.u64 	%rd1, [_ZN10cuda_vgicp12heapify_downEPiPfi_param_0];
	ld.param.u64 	%rd2, [_ZN10cuda_vgicp12heapify_downEPiPfi_param_1];
	ld.param.u32 	%r24, [_ZN10cuda_vgicp12heapify_downEPiPfi_param_2];
	cvta.to.shared.u64 	%rd3, %rd1;
	cvt.u32.u64 	%r1, %rd3;
	cvta.to.shared.u64 	%rd4, %rd2;
	cvt.u32.u64 	%r2, %rd4;
	setp.gt.s32 	%p1, %r24, 9;
	@%p1 bra 	$L__BB6_5;
$L__BB6_1:
	shl.b32 	%r4, %r24, 1;
	or.b32  	%r11, %r4, 1;
	shl.b32 	%r12, %r24, 3;
	add.s32 	%r5, %r2, %r12;
	ld.shared.f32 	%f2, [%r5+4];
	shl.b32 	%r13, %r24, 2;
	sub.s32 	%r6, %r5, %r13;
	ld.shared.f32 	%f1, [%r6];
	setp.gt.f32 	%p2, %f2, %f1;
	selp.b32 	%r25, %r11, %r24, %p2;
	setp.eq.s32 	%p3, %r24, 9;
	@%p3 bra 	$L__BB6_3;
	add.s32 	%r14, %r4, 2;
	ld.shared.f32 	%f3, [%r5+8];
	shl.b32 	%r15, %r25, 2;
	add.s32 	%r16, %r2, %r15;
	ld.shared.f32 	%f4, [%r16];
	setp.gt.f32 	%p4, %f3, %f4;
	selp.b32 	%r25, %r14, %r25, %p4;
$L__BB6_3:
	setp.eq.s32 	%p5, %r25, %r24;
	@%p5 bra 	$L__BB6_5;
	shl.b32 	%r17, %r25, 2;
	add.s32 	%r18, %r2, %r17;
	ld.shared.f32 	%f5, [%r18];
	st.shared.f32 	[%r6], %f5;
	st.shared.f32 	[%r18], %f1;
	add.s32 	%r20, %r1, %r13;
	ld.shared.u32 	%r21, [%r20];
	add.s32 	%r22, %r1, %r17;
	ld.shared.u32 	%r23, [%r22];
	st.shared.u32 	[%r20], %r23;
	st.shared.u32 	[%r22], %r21;
	setp.lt.s32 	%p6, %r25, 10;
	mov.u32 	%r24, %r25;
	@%p6 bra 	$L__BB6_1;
$L__BB6_5:
	ret;

}


// ===== COMPILED SASS (sm_100) =====

	.target	sm_100

	.elftype	@"ET_EXEC"


//--------------------- .note.nv.tkinfo           --------------------------
	.section	.note.nv.tkinfo,"",@"SHT_NOTE"
	.sectionflags	@"SHF_NOTE_NV_TKINFO"
	.tkinfo
        /*0018*/ 	.word	0x00000002
        /*0030*/ 	.string	""
        /*0030*/ 	.string	"ptxas"
        /*0030*/ 	.string	"Cuda compilation tools, release 13.0, V13.0.88"
        /*0030*/ 	.string	"Build cuda_13.0.r13.0/compiler.36424714_0"
        /*0030*/ 	.string	"-arch sm_100 -m 64 "



//--------------------- .note.nv.cuinfo           --------------------------
	.section	.note.nv.cuinfo,"",@"SHT_NOTE"
	.sectionflags	@"SHF_NOTE_NV_CUINFO"
        /*0018*/ 	.short	0x0002
        /*001a*/ 	.short	0x0064
        /*001c*/ 	.short	0x0082
	.zero		2


//--------------------- .nv.info                  --------------------------
	.section	.nv.info,"",@"SHT_CUDA_INFO"
	.align	4


	//----- nvinfo : EIATTR_REGCOUNT
	.align		4
        /*0000*/ 	.byte	0x04, 0x2f
        /*0002*/ 	.short	(.L_46 - .L_45)
	.align		4
.L_45:
        /*0004*/ 	.word	index@(_ZN3cub18CUB_300001_SM_10006detail11EmptyKernelIvEEvv)
        /*0008*/ 	.word	0x00000004


	//----- nvinfo : EIATTR_FRAME_SIZE
	.align		4
.L_46:
        /*000c*/ 	.byte	0x04, 0x11
        /*000e*/ 	.short	(.L_48 - .L_47)
	.align		4
.L_47:
        /*0010*/ 	.word	index@(_ZN3cub18CUB_300001_SM_10006detail11EmptyKernelIvEEvv)
        /*0014*/ 	.word	0x00000000


	//----- nvinfo : EIATTR_REGCOUNT
	.align		4
.L_48:
        /*0018*/ 	.byte	0x04, 0x2f
        /*001a*/ 	.short	(.L_50 - .L_49)
	.align		4
.L_49:
        /*001c*/ 	.word	index@(_ZN10cuda_vgicp43init_indices_and_compute_cell_hashes_kernelEPK6float3mfPiPj)
        /*0020*/ 	.word	0x00000013


	//----- nvinfo : EIATTR_FRAME_SIZE
	.align		4
.L_50:
        /*0024*/ 	.byte	0x04, 0x11
        /*0026*/ 	.short	(.L_52 - .L_51)
	.align		4
.L_51:
        /*0028*/ 	.word	index@($__internal_4_$__cuda_sm3x_div_rn_noftz_f32_slowpath)
        /*002c*/ 	.word	0x00000000


	//----- nvinfo : EIATTR_FRAME_SIZE
	.align		4
.L_52:
        /*0030*/ 	.byte	0x04, 0x11
        /*0032*/ 	.short	(.L_54 - .L_53)
	.align		4
.L_53:
        /*0034*/ 	.word	index@(_ZN10cuda_vgicp43init_indices_and_compute_cell_hashes_kernelEPK6float3mfPiPj)
        /*0038*/ 	.word	0x00000000


	//----- nvinfo : EIATTR_REGCOUNT
	.align		4
.L_54:
        /*003c*/ 	.byte	0x04, 0x2f
        /*003e*/ 	.short	(.L_56 - .L_55)
	.align		4
.L_55:
        /*0040*/ 	.word	index@(_ZN10cuda_vgicp26compute_cell_ranges_kernelEPiS0_S0_S0_)
        /*0044*/ 	.word	0x0000000c


	//----- nvinfo : EIATTR_FRAME_SIZE
	.align		4
.L_56:
        /*0048*/ 	.byte	0x04, 0x11
        /*004a*/ 	.short	(.L_58 - .L_57)
	.align		4
.L_57:
        /*004c*/ 	.word	index@(_ZN10cuda_vgicp26compute_cell_ranges_kernelEPiS0_S0_S0_)
        /*0050*/ 	.word	0x00000000


	//----- nvinfo : EIATTR_REGCOUNT
	.align		4
.L_58:
        /*0054*/ 	.byte	0x04, 0x2f
        /*0056*/ 	.short	(.L_60 - .L_59)
	.align		4
.L_59:
        /*0058*/ 	.word	index@(_ZN10cuda_vgicp31find_k_nearest_neighbors_kernelEPK6float3mPKiPKjS4_S4_S4_S4_fPiPf)
        /*005c*/ 	.word	0x0000002c


	//----- nvinfo : EIATTR_FRAME_SIZE
	.align		4
.L_60:
        /*0060*/ 	.byte	0x04, 0x11
        /*0062*/ 	.short	(.L_62 - .L_61)
	.align		4
.L_61:
        /*0064*/ 	.word	index@($__internal_3_$__cuda_sm3x_div_rn_noftz_f32_slowpath)
        /*0068*/ 	.word	0x00000000


	//----- nvinfo : EIATTR_FRAME_SIZE
	.align		4
.L_62:
        /*006c*/ 	.byte	0x04, 0x11
        /*006e*/ 	.short	(.L_64 - .L_63)
	.align		4
.L_63:
        /*0070*/ 	.word	index@($_ZN10cuda_vgicp31find_k_nearest_neighbors_kernelEPK6float3mPKiPKjS4_S4_S4_S4_fPiPf$_ZN10cuda_vgicp12heapify_downEPiPfi)
        /*0074*/ 	.word	0x00000000


	//----- nvinfo : EIATTR_FRAME_SIZE
	.align		4
.L_64:
        /*0078*/ 	.byte	0x04, 0x11
        /*007a*/ 	.short	(.L_66 - .L_65)
	.align		4
.L_65:
        /*007c*/ 	.word	index@(_ZN10cuda_vgicp31find_k_nearest_neighbors_kernelEPK6float3mPKiPKjS4_S4_S4_S4_fPiPf)
        /*0080*/ 	.word	0x00000000


	//----- nvinfo : EIATTR_REGCOUNT
	.align		4
.L_66:
        /*0084*/ 	.byte	0x04, 0x2f
        /*0086*/ 	.short	(.L_68 - .L_67)
	.align		4
.L_67:
        /*0088*/ 	.word	index@(_ZN10cuda_vgicp32compute_point_covariances_kernelEPK6float3mPKiPf)
        /*008c*/ 	.word	0x00000020


	//----- nvinfo : EIATTR_FRAME_SIZE
	.align		4
.L_68:
        /*0090*/ 	.byte	0x04, 0x11
        /*0092*/ 	.short	(.L_70 - .L_69)
	.align		4
.L_69:
        /*0094*/ 	.word	index@($__internal_2_$__cuda_sm3x_div_rn_noftz_f32_slowpath)
        /*0098*/ 	.word	0x00000000


	//----- nvinfo : EIATTR_FRAME_SIZE
	.align		4
.L_70:
        /*009c*/ 	.byte	0x04, 0x11
        /*009e*/ 	.short	(.L_72 - .L_71)
	.align		4
.L_71:
        /*00a0*/ 	.word	index@(_ZN10cuda_vgicp32compute_point_covariances_kernelEPK6float3mPKiPf)
        /*00a4*/ 	.word	0x00000000


	//----- nvinfo : EIATTR_REGCOUNT
	.align		4
.L_72:
        /*00a8*/ 	.byte	0x04, 0x2f
        /*00aa*/ 	.short	(.L_74 - .L_73)
	.align		4
.L_73:
        /*00ac*/ 	.word	index@(_ZN10cuda_vgicp42compute_voxel_means_and_covariances_kernelEPK6float3PKiS4_S4_PKfPfS7_)
        /*00b0*/ 	.word	0x0000001f


	//----- nvinfo : EIATTR_FRAME_SIZE
	.align		4
.L_74:
        /*00b4*/ 	.byte	0x04, 0x11
        /*00b6*/ 	.short	(.L_76 - .L_75)
	.align		4
.L_75:
        /*00b8*/ 	.word	index@($__internal_1_$__cuda_sm3x_div_rn_noftz_f32_slowpath)
        /*00bc*/ 	.word	0x00000000


	//----- nvinfo : EIATTR_FRAME_SIZE
	.align		4
.L_76:
        /*00c0*/ 	.byte	0x04, 0x11
        /*00c2*/ 	.short	(.L_78 - .L_77)
	.align		4
.L_77:
        /*00c4*/ 	.word	index@($__internal_0_$__cuda_sm20_rcp_rn_f32_slowpath)
        /*00c8*/ 	.word	0x00000000


	//----- nvinfo : EIATTR_FRAME_SIZE
	.align		4
.L_78:
        /*00cc*/ 	.byte	0x04, 0x11
        /*00ce*/ 	.short	(.L_80 - .L_79)
	.align		4
.L_79:
        /*00d0*/ 	.word	index@(_ZN10cuda_vgicp42compute_voxel_means_and_covariances_kernelEPK6float3PKiS4_S4_PKfPfS7_)
        /*00d4*/ 	.word	0x00000000


	//----- nvinfo : EIATTR_MIN_STACK_SIZE
	.align		4
.L_80:
        /*00d8*/ 	.byte	0x04, 0x12
        /*00da*/ 	.short	(.L_82 - .L_81)
	.align		4
.L_81:
        /*00dc*/ 	.word	index@(_ZN10cuda_vgicp42compute_voxel_means_and_covariances_kernelEPK6float3PKiS4_S4_PKfPfS7_)
        /*00e0*/ 	.word	0x00000000


	//----- nvinfo : EIATTR_MIN_STACK_SIZE
	.align		4
.L_82:
        /*00e4*/ 	.byte	0x04, 0x12
        /*00e6*/ 	.short	(.L_84 - .L_83)
	.align		4
.L_83:
        /*00e8*/ 	.word	index@(_ZN10cuda_vgicp32compute_point_covariances_kernelEPK6float3mPKiPf)
        /*00ec*/ 	.word	0x00000000


	//----- nvinfo : EIATTR_MIN_STACK_SIZE
	.align		4
.L_84:
        /*00f0*/ 	.byte	0x04, 0x12
        /*00f2*/ 	.short	(.L_86 - .L_85)
	.align		4
.L_85:
        /*00f4*/ 	.word	index@(_ZN10cuda_vgicp31find_k_nearest_neighbors_kernelEPK6float3mPKiPKjS4_S4_S4_S4_fPiPf)
        /*00f8*/ 	.word	0x00000000


	//----- nvinfo : EIATTR_MIN_STACK_SIZE
	.align		4
.L_86:
        /*00fc*/ 	.byte	0x04, 0x12
        /*00fe*/ 	.short	(.L_88 - .L_87)
	.align		4
.L_87:
        /*0100*/ 	.word	index@(_ZN10cuda_vgicp26compute_cell_ranges_kernelEPiS0_S0_S0_)
        /*0104*/ 	.word	0x00000000


	//----- nvinfo : EIATTR_MIN_STACK_SIZE
	.align		4
.L_88:
        /*0108*/ 	.byte	0x04, 0x12
        /*010a*/ 	.short	(.L_90 - .L_89)
	.align		4
.L_89:
        /*010c*/ 	.word	index@(_ZN10cuda_vgicp43init_indices_and_compute_cell_hashes_kernelEPK6float3mfPiPj)
        /*0110*/ 	.word	0x00000000


	//----- nvinfo : EIATTR_MIN_STACK_SIZE
	.align		4
.L_90:
        /*0114*/ 	.byte	0x04, 0x12
        /*0116*/ 	.short	(.L_92 - .L_91)
	.align		4
.L_91:
        /*0118*/ 	.word	index@(_ZN3cub18CUB_300001_SM_10006detail11EmptyKernelIvEEvv)
        /*011c*/ 	.word	0x00000000
.L_92:


//--------------------- .nv.compat                --------------------------
	.section	.nv.compat,"",@"SHT_CUDA_COMPAT_INFO"
	.align	4
        /*0000*/ 	.byte	0x02, 0x09, 0x00, 0x00, 0x02, 0x02, 0x01, 0x00, 0x02, 0x05, 0x05, 0x00, 0x03, 0x07, 0x01, 0x01
        /*0010*/ 	.byte	0x02, 0x03, 0x00, 0x00, 0x02, 0x06, 0x01, 0x00, 0x04, 0x0b, 0x08, 0x00, 0x01, 0x00, 0x00, 0x00
        /*0020*/ 	.byte	0x00, 0x00, 0x00, 0x00


//--------------------- .nv.info._ZN10cuda_vgicp42compute_voxel_means_and_covariances_kernelEPK6float3PKiS4_S4_PKfPfS7_ --------------------------
	.section	.nv.info._ZN10cuda_vgicp42compute_voxel_means_and_covariances_kernelEPK6float3PKiS4_S4_PKfPfS7_,"",@"SHT_CUDA_INFO"
	.sectionflags	@""
	.align	4


	//----- nvinfo : EIATTR_CUDA_API_VERSION
	.align		4
        /*0000*/ 	.byte	0x04, 0x37
        /*0002*/ 	.short	(.L_94 - .L_93)
.L_93:
        /*0004*/ 	.word	0x00000082


	//----- nvinfo : EIATTR_KPARAM_INFO
	.align		4
.L_94:
        /*0008*/ 	.byte	0x04, 0x17
        /*000a*/ 	.short	(.L_96 - .L_95)
.L_95:
        /*000c*/ 	.word	0x00000000
        /*0010*/ 	.short	0x0006
        /*0012*/ 	.short	0x0030
        /*0014*/ 	.byte	0x00, 0xf5, 0x21, 0x00


	//----- nvinfo : EIATTR_KPARAM_INFO
	.align		4
.L_96:
        /*0018*/ 	.byte	0x04, 0x17
        /*001a*/ 	.short	(.L_98 - .L_97)
.L_97:
        /*001c*/ 	.word	0x00000000
        /*0020*/ 	.short	0x0005
        /*0022*/ 	.short	0x0028
        /*0024*/ 	.byte	0x00, 0xf5, 0x21, 0x00


	//----- nvinfo : EIATTR_KPARAM_INFO
	.align		4
.L_98:
        /*0028*/ 	.byte	0x04, 0x17
        /*002a*/ 	.short	(.L_100 - .L_99)
.L_99:
        /*002c*/ 	.word	0x00000000
        /*0030*/ 	.short	0x0004
        /*0032*/ 	.short	0x0020
        /*0034*/ 	.byte	0x00, 0xf5, 0x21, 0x00


	//----- nvinfo : EIATTR_KPARAM_INFO
	.align		4
.L_100:
        /*0038*/ 	.byte	0x04, 0x17
        /*003a*/ 	.short	(.L_102 - .L_101)
.L_101:
        /*003c*/ 	.word	0x00000000
        /*0040*/ 	.short	0x0003
        /*0042*/ 	.short	0x0018
        /*0044*/ 	.byte	0x00, 0xf5, 0x21, 0x00


	//----- nvinfo : EIATTR_KPARAM_INFO
	.align		4
.L_102:
        /*0048*/ 	.byte	0x04, 0x17
        /*004a*/ 	.short	(.L_104 - .L_103)
.L_103:
        /*004c*/ 	.word	0x00000000
        /*0050*/ 	.short	0x0002
        /*0052*/ 	.short	0x0010
        /*0054*/ 	.byte	0x00, 0xf5, 0x21, 0x00


	//----- nvinfo : EIATTR_KPARAM_INFO
	.align		4
.L_104:
        /*0058*/ 	.byte	0x04, 0x17
        /*005a*/ 	.short	(.L_106 - .L_105)
.L_105:
        /*005c*/ 	.word	0x00000000
        /*0060*/ 	.short	0x0001
        /*0062*/ 	.short	0x0008
        /*0064*/ 	.byte	0x00, 0xf5, 0x21, 0x00


	//----- nvinfo : EIATTR_KPARAM_INFO
	.align		4
.L_106:
        /*0068*/ 	.byte	0x04, 0x17
        /*006a*/ 	.short	(.L_108 - .L_107)
.L_107:
        /*006c*/ 	.word	0x00000000
        /*0070*/ 	.short	0x0000
        /*0072*/ 	.short	0x0000
        /*0074*/ 	.byte	0x00, 0xf5, 0x21, 0x00


	//----- nvinfo : EIATTR_SPARSE_MMA_MASK
	.align		4
.L_108:
        /*0078*/ 	.byte	0x03, 0x50
        /*007a*/ 	.short	0x0000


	//----- nvinfo : EIATTR_MAXREG_COUNT
	.align		4
        /*007c*/ 	.byte	0x03, 0x1b
        /*007e*/ 	.short	0x00ff


	//----- nvinfo : EIATTR_MERCURY_ISA_VERSION
	.align		4
        /*0080*/ 	.byte	0x03, 0x5f
        /*0082*/ 	.short	0x0101


	//----- nvinfo : EIATTR_VRC_CTA_INIT_COUNT
	.align		4
        /*0084*/ 	.byte	0x02, 0x4a
	.zero		1
	.zero		1


	//----- nvinfo : EIATTR_EXIT_INSTR_OFFSETS
	.align		4
        /*0088*/ 	.byte	0x04, 0x1c
        /*008a*/ 	.short	(.L_110 - .L_109)


	//   ....[0]....
.L_109:
        /*008c*/ 	.word	0x00000090


	//   ....[1]....
        /*0090*/ 	.word	0x00001b10


	//----- nvinfo : EIATTR_CRS_STACK_SIZE
	.align		4
.L_110:
        /*0094*/ 	.byte	0x04, 0x1e
        /*0096*/ 	.short	(.L_112 - .L_111)
.L_111:
        /*0098*/ 	.word	0x00000000


	//----- nvinfo : EIATTR_CBANK_PARAM_SIZE
	.align		4
.L_112:
        /*009c*/ 	.byte	0x03, 0x19
        /*009e*/ 	.short	0x0038


	//----- nvinfo : EIATTR_PARAM_CBANK
	.align		4
        /*00a0*/ 	.byte	0x04, 0x0a
        /*00a2*/ 	.short	(.L_114 - .L_113)
	.align		4
.L_113:
        /*00a4*/ 	.word	index@(.nv.constant0._ZN10cuda_vgicp42compute_voxel_means_and_covariances_kernelEPK6float3PKiS4_S4_PKfPfS7_)
        /*00a8*/ 	.short	0x0380
        /*00aa*/ 	.short	0x0038


	//----- nvinfo : EIATTR_SW_WAR
	.align		4
.L_114:
        /*00ac*/ 	.byte	0x04, 0x36
        /*00ae*/ 	.short	(.L_116 - .L_115)
.L_115:
        /*00b0*/ 	.word	0x00000008
.L_116:


//--------------------- .nv.info._ZN10cuda_vgicp32compute_point_covariances_kernelEPK6float3mPKiPf --------------------------
	.section	.nv.info._ZN10cuda_vgicp32compute_point_covariances_kernelEPK6float3mPKiPf,"",@"SHT_CUDA_INFO"
	.sectionflags	@""
	.align	4


	//----- nvinfo : EIATTR_CUDA_API_VERSION
	.align		4
        /*0000*/ 	.byte	0x04, 0x37
        /*0002*/ 	.short	(.L_118 - .L_117)
.L_117:
        /*0004*/ 	.word	0x00000082


	//----- nvinfo : EIATTR_KPARAM_INFO
	.align		4
.L_118:
        /*0008*/ 	.byte	0x04, 0x17
        /*000a*/ 	.short	(.L_120 - .L_119)
.L_119:
        /*000c*/ 	.word	0x00000000
        /*0010*/ 	.short	0x0003
        /*0012*/ 	.short	0x0018
        /*0014*/ 	.byte	0x00, 0xf5, 0x21, 0x00


	//----- nvinfo : EIATTR_KPARAM_INFO
	.align		4
.L_120:
        /*0018*/ 	.byte	0x04, 0x17
        /*001a*/ 	.short	(.L_122 - .L_121)
.L_121:
        /*001c*/ 	.word	0x00000000
        /*0020*/ 	.short	0x0002
        /*0022*/ 	.short	0x0010
        /*0024*/ 	.byte	0x00, 0xf5, 0x21, 0x00


	//----- nvinfo : EIATTR_KPARAM_INFO
	.align		4
.L_122:
        /*0028*/ 	.byte	0x04, 0x17
        /*002a*/ 	.short	(.L_124 - .L_123)
.L_123:
        /*002c*/ 	.word	0x00000000
        /*0030*/ 	.short	0x0001
        /*0032*/ 	.short	0x0008
        /*0034*/ 	.byte	0x00, 0xf0, 0x21, 0x00


	//----- nvinfo : EIATTR_KPARAM_INFO
	.align		4
.L_124:
        /*0038*/ 	.byte	0x04, 0x17
        /*003a*/ 	.short	(.L_126 - .L_125)
.L_125:
        /*003c*/ 	.word	0x00000000
        /*0040*/ 	.short	0x0000
        /*0042*/ 	.short	0x0000
        /*0044*/ 	.byte	0x00, 0xf5, 0x21, 0x00


	//----- nvinfo : EIATTR_SPARSE_MMA_MASK
	.align		4
.L_126:
        /*0048*/ 	.byte	0x03, 0x50
        /*004a*/ 	.short	0x0000


	//----- nvinfo : EIATTR_MAXREG_COUNT
	.align		4
        /*004c*/ 	.byte	0x03, 0x1b
        /*004e*/ 	.short	0x00ff


	//----- nvinfo : EIATTR_MERCURY_ISA_VERSION
	.align		4
        /*0050*/ 	.byte	0x03, 0x5f
        /*0052*/ 	.short	0x0101


	//----- nvinfo : EIATTR_VRC_CTA_INIT_COUNT
	.align		4
        /*0054*/ 	.byte	0x02, 0x4a
	.zero		1
	.zero		1


	//----- nvinfo : EIATTR_EXIT_INSTR_OFFSETS
	.align		4
        /*0058*/ 	.byte	0x04, 0x1c
        /*005a*/ 	.short	(.L_128 - .L_127)


	//   ....[0]....
.L_127:
        /*005c*/ 	.word	0x00000090


	//   ....[1]....
        /*0060*/ 	.word	0x00002020


	//----- nvinfo : EIATTR_CRS_STACK_SIZE
	.align		4
.L_128:
        /*0064*/ 	.byte	0x04, 0x1e
        /*0066*/ 	.short	(.L_130 - .L_129)
.L_129:
        /*0068*/ 	.word	0x00000000


	//----- nvinfo : EIATTR_CBANK_PARAM_SIZE
	.align		4
.L_130:
        /*006c*/ 	.byte	0x03, 0x19
        /*006e*/ 	.short	0x0020


	//----- nvinfo : EIATTR_PARAM_CBANK
	.align		4
        /*0070*/ 	.byte	0x04, 0x0a
        /*0072*/ 	.short	(.L_132 - .L_131)
	.align		4
.L_131:
        /*0074*/ 	.word	index@(.nv.constant0._ZN10cuda_vgicp32compute_point_covariances_kernelEPK6float3mPKiPf)
        /*0078*/ 	.short	0x0380
        /*007a*/ 	.short	0x0020


	//----- nvinfo : EIATTR_SW_WAR
	.align		4
.L_132:
        /*007c*/ 	.byte	0x04, 0x36
        /*007e*/ 	.short	(.L_134 - .L_133)
.L_133:
        /*0080*/ 	.word	0x00000008
.L_134:


//--------------------- .nv.info._ZN10cuda_vgicp31find_k_nearest_neighbors_kernelEPK6float3mPKiPKjS4_S4_S4_S4_fPiPf --------------------------
	.section	.nv.info._ZN10cuda_vgicp31find_k_nearest_neighbors_kernelEPK6float3mPKiPKjS4_S4_S4_S4_fPiPf,"",@"SHT_CUDA_INFO"
	.sectionflags	@""
	.align	4


	//----- nvinfo : EIATTR_CUDA_API_VERSION
	.align		4
        /*0000*/ 	.byte	0x04, 0x37
        /*0002*/ 	.short	(.L_136 - .L_135)
.L_135:
        /*0004*/ 	.word	0x00000082


	//----- nvinfo : EIATTR_KPARAM_INFO
	.align		4
.L_136:
        /*0008*/ 	.byte	0x04, 0x17
        /*000a*/ 	.short	(.L_138 - .L_137)
.L_137:
        /*000c*/ 	.word	0x00000000
        /*0010*/ 	.short	0x000a
        /*0012*/ 	.short	0x0050
        /*0014*/ 	.byte	0x00, 0xf5, 0x21, 0x00


	//----- nvinfo : EIATTR_KPARAM_INFO
	.align		4
.L_138:
        /*0018*/ 	.byte	0x04, 0x17
        /*001a*/ 	.short	(.L_140 - .L_139)
.L_139:
        /*001c*/ 	.word	0x00000000
        /*0020*/ 	.short	0x0009
        /*0022*/ 	.short	0x0048
        /*0024*/ 	.byte	0x00, 0xf5, 0x21, 0x00


	//----- nvinfo : EIATTR_KPARAM_INFO
	.align		4
.L_140:
        /*0028*/ 	.byte	0x04, 0x17
        /*002a*/ 	.short	(.L_142 - .L_141)
.L_141:
        /*002c*/ 	.word	0x00000000
        /*0030*/ 	.short	0x0008
        /*0032*/ 	.short	0x0040
        /*0034*/ 	.byte	0x00, 0xf0, 0x11, 0x00


	//----- nvinfo : EIATTR_KPARAM_INFO
	.align		4
.L_142:
        /*0038*/ 	.byte	0x04, 0x17
        /*003a*/ 	.short	(.L_144 - .L_143)
.L_143:
        /*003c*/ 	.word	0x00000000
        /*0040*/ 	.short	0x0007
        /*0042*/ 	.short	0x0038
        /*0044*/ 	.byte	0x00, 0xf5, 0x21, 0x00


	//----- nvinfo : EIATTR_KPARAM_INFO
	.align		4
.L_144:
        /*0048*/ 	.byte	0x04, 0x17
        /*004a*/ 	.short	(.L_146 - .L_145)
.L_145:
        /*004c*/ 	.word	0x00000000
        /*0050*/ 	.short	0x0006
        /*0052*/ 	.short	0x0030
        /*0054*/ 	.byte	0x00, 0xf5, 0x21, 0x00


	//----- nvinfo : EIATTR_KPARAM_INFO
	.align		4
.L_146:
        /*0058*/ 	.byte	0x04, 0x17
        /*005a*/ 	.short	(.L_148 - .L_147)
.L_147:
        /*005c*/ 	.word	0x00000000
        /*0060*/ 	.short	0x0005
        /*0062*/ 	.short	0x0028
        /*0064*/ 	.byte	0x00, 0xf5, 0x21, 0x00


	//----- nvinfo : EIATTR_KPARAM_INFO
	.align		4
.L_148:
        /*0068*/ 	.byte	0x04, 0x17
        /*006a*/ 	.short	(.L_150 - .L_149)
.L_149:
        /*006c*/ 	.word	0x00000000
        /*0070*/ 	.short	0x0004
        /*0072*/ 	.short	0x0020
        /*0074*/ 	.byte	0x00, 0xf5, 0x21, 0x00


	//----- nvinfo : EIATTR_KPARAM_INFO
	.align		4
.L_150:
        /*0078*/ 	.byte	0x04, 0x17
        /*007a*/ 	.short	(.L_152 - .L_151)
.L_151:
        /*007c*/ 	.word	0x00000000
        /*0080*/ 	.short	0x0003
        /*0082*/ 	.short	0x0018
        /*0084*/ 	.byte	0x00, 0xf5, 0x21, 0x00


	//----- nvinfo : EIATTR_KPARAM_INFO
	.align		4
.L_152:
        /*0088*/ 	.byte	0x04, 0x17
        /*008a*/ 	.short	(.L_154 - .L_153)
.L_153:
        /*008c*/ 	.word	0x00000000
        /*0090*/ 	.short	0x0002
        /*0092*/ 	.short	0x0010
        /*0094*/ 	.byte	0x00, 0xf5, 0x21, 0x00


	//----- nvinfo : EIATTR_KPARAM_INFO
	.align		4
.L_154:
        /*0098*/ 	.byte	0x04, 0x17
        /*009a*/ 	.short	(.L_156 - .L_155)
.L_155:
        /*009c*/ 	.word	0x00000000
        /*00a0*/ 	.short	0x0001
        /*00a2*/ 	.short	0x0008
        /*00a4*/ 	.byte	0x00, 0xf0, 0x21, 0x00


	//----- nvinfo : EIATTR_KPARAM_INFO
	.align		4
.L_156:
        /*00a8*/ 	.byte	0x04, 0x17
        /*00aa*/ 	.short	(.L_158 - .L_157)
.L_157:
        /*00ac*/ 	.word	0x00000000
        /*00b0*/ 	.short	0x0000
        /*00b2*/ 	.short	0x0000
        /*00b4*/ 	.byte	0x00, 0xf5, 0x21, 0x00


	//----- nvinfo : EIATTR_SPARSE_MMA_MASK
	.align		4
.L_158:
        /*00b8*/ 	.byte	0x03, 0x50
        /*00ba*/ 	.short	0x0000


	//----- nvinfo : EIATTR_MAXREG_COUNT
	.align		4
        /*00bc*/ 	.byte	0x03, 0x1b
        /*00be*/ 	.short	0x00ff


	//----- nvinfo : EIATTR_MERCURY_ISA_VERSION
	.align		4
        /*00c0*/ 	.byte	0x03, 0x5f
        /*00c2*/ 	.short	0x0101


	//----- nvinfo : EIATTR_VRC_CTA_INIT_COUNT
	.align		4
        /*00c4*/ 	.byte	0x02, 0x4a
	.zero		1
	.zero		1


	//----- nvinfo : EIATTR_EXIT_INSTR_OFFSETS
	.align		4
        /*00c8*/ 	.byte	0x04, 0x1c
        /*00ca*/ 	.short	(.L_160 - .L_159)


	//   ....[0]....
.L_159:
        /*00cc*/ 	.word	0x00000140


	//   ....[1]....
        /*00d0*/ 	.word	0x00000510


	//   ....[2]....
        /*00d4*/ 	.word	0x00000660


	//   ....[3]....
        /*00d8*/ 	.word	0x00000700


	//   ....[4]....
        /*00dc*/ 	.word	0x000029b0


	//----- nvinfo : EIATTR_CRS_STACK_SIZE
	.align		4
.L_160:
        /*00e0*/ 	.byte	0x04, 0x1e
        /*00e2*/ 	.short	(.L_162 - .L_161)
.L_161:
        /*00e4*/ 	.word	0x00000000


	//----- nvinfo : EIATTR_CBANK_PARAM_SIZE
	.align		4
.L_162:
        /*00e8*/ 	.byte	0x03, 0x19
        /*00ea*/ 	.short	0x0058


	//----- nvinfo : EIATTR_PARAM_CBANK
	.align		4
        /*00ec*/ 	.byte	0x04, 0x0a
        /*00ee*/ 	.short	(.L_164 - .L_163)
	.align		4
.L_163:
        /*00f0*/ 	.word	index@(.nv.constant0._ZN10cuda_vgicp31find_k_nearest_neighbors_kernelEPK6float3mPKiPKjS4_S4_S4_S4_fPiPf)
        /*00f4*/ 	.short	0x0380
        /*00f6*/ 	.short	0x0058


	//----- nvinfo : EIATTR_SW_WAR
	.align		4
.L_164:
        /*00f8*/ 	.byte	0x04, 0x36
        /*00fa*/ 	.short	(.L_166 - .L_165)
.L_165:
        /*00fc*/ 	.word	0x00000008
.L_166:


//--------------------- .nv.info._ZN10cuda_vgicp26compute_cell_ranges_kernelEPiS0_S0_S0_ --------------------------
	.section	.nv.info._ZN10cuda_vgicp26compute_cell_ranges_kernelEPiS0_S0_S0_,"",@"SHT_CUDA_INFO"
	.sectionflags	@""
	.align	4


	//----- nvinfo : EIATTR_CUDA_API_VERSION
	.align		4
        /*0000*/ 	.byte	0x04, 0x37
        /*0002*/ 	.short	(.L_168 - .L_167)
.L_167:
        /*0004*/ 	.word	0x00000082


	//----- nvinfo : EIATTR_KPARAM_INFO
	.align		4
.L_168:
        /*0008*/ 	.byte	0x04, 0x17
        /*000a*/ 	.short	(.L_170 - .L_169)
.L_169:
        /*000c*/ 	.word	0x00000000
        /*0010*/ 	.short	0x0003
        /*0012*/ 	.short	0x0018
        /*0014*/ 	.byte	0x00, 0xf5, 0x21, 0x00


	//----- nvinfo : EIATTR_KPARAM_INFO
	.align		4
.L_170:
        /*0018*/ 	.byte	0x04, 0x17
        /*001a*/ 	.short	(.L_172 - .L_171)
.L_171:
        /*001c*/ 	.word	0x00000000
        /*0020*/ 	.short	0x0002
        /*0022*/ 	.short	0x0010
        /*0024*/ 	.byte	0x00, 0xf5, 0x21, 0x00


	//----- nvinfo : EIATTR_KPARAM_INFO
	.align		4
.L_172:
        /*0028*/ 	.byte	0x04, 0x17
        /*002a*/ 	.short	(.L_174 - .L_173)
.L_173:
        /*002c*/ 	.word	0x00000000
        /*0030*/ 	.short	0x0001
        /*0032*/ 	.short	0x0008
        /*0034*/ 	.byte	0x00, 0xf5, 0x21, 0x00


	//----- nvinfo : EIATTR_KPARAM_INFO
	.align		4
.L_174:
        /*0038*/ 	.byte	0x04, 0x17
        /*003a*/ 	.short	(.L_176 - .L_175)
.L_175:
        /*003c*/ 	.word	0x00000000
        /*0040*/ 	.short	0x0000
        /*0042*/ 	.short	0x0000
        /*0044*/ 	.byte	0x00, 0xf5, 0x21, 0x00


	//----- nvinfo : EIATTR_SPARSE_MMA_MASK
	.align		4
.L_176:
        /*0048*/ 	.byte	0x03, 0x50
        /*004a*/ 	.short	0x0000


	//----- nvinfo : EIATTR_MAXREG_COUNT
	.align		4
        /*004c*/ 	.byte	0x03, 0x1b
        /*004e*/ 	.short	0x00ff


	//----- nvinfo : EIATTR_MERCURY_ISA_VERSION
	.align		4
        /*0050*/ 	.byte	0x03, 0x5f
        /*0052*/ 	.short	0x0101


	//----- nvinfo : EIATTR_VRC_CTA_INIT_COUNT
	.align		4
        /*0054*/ 	.byte	0x02, 0x4a
	.zero		1
	.zero		1


	//----- nvinfo : EIATTR_EXIT_INSTR_OFFSETS
	.align		4
        /*0058*/ 	.byte	0x04, 0x1c
        /*005a*/ 	.short	(.L_178 - .L_177)


	//   ....[0]....
.L_177:
        /*005c*/ 	.word	0x00000090


	//   ....[1]....
        /*0060*/ 	.word	0x00000140


	//----- nvinfo : EIATTR_CBANK_PARAM_SIZE
	.align		4
.L_178:
        /*0064*/ 	.byte	0x03, 0x19
        /*0066*/ 	.short	0x0020


	//----- nvinfo : EIATTR_PARAM_CBANK
	.align		4
        /*0068*/ 	.byte	0x04, 0x0a
        /*006a*/ 	.short	(.L_180 - .L_179)
	.align		4
.L_179:
        /*006c*/ 	.word	index@(.nv.constant0._ZN10cuda_vgicp26compute_cell_ranges_kernelEPiS0_S0_S0_)
        /*0070*/ 	.short	0x0380
        /*0072*/ 	.short	0x0020


	//----- nvinfo : EIATTR_SW_WAR
	.align		4
.L_180:
        /*0074*/ 	.byte	0x04, 0x36
        /*0076*/ 	.short	(.L_182 - .L_181)
.L_181:
        /*0078*/ 	.word	0x00000008
.L_182:


//--------------------- .nv.info._ZN10cuda_vgicp43init_indices_and_compute_cell_hashes_kernelEPK6float3mfPiPj --------------------------
	.section	.nv.info._ZN10cuda_vgicp43init_indices_and_compute_cell_hashes_kernelEPK6float3mfPiPj,"",@"SHT_CUDA_INFO"
	.sectionflags	@""
	.align	4


	//----- nvinfo : EIATTR_CUDA_API_VERSION
	.align		4
        /*0000*/ 	.byte	0x04, 0x37
        /*0002*/ 	.short	(.L_184 - .L_183)
.L_183:
        /*0004*/ 	.word	0x00000082


	//----- nvinfo : EIATTR_KPARAM_INFO
	.align		4
.L_184:
        /*0008*/ 	.byte	0x04, 0x17
        /*000a*/ 	.short	(.L_186 - .L_185)
.L_185:
        /*000c*/ 	.word	0x00000000
        /*0010*/ 	.short	0x0004
        /*0012*/ 	.short	0x0020
        /*0014*/ 	.byte	0x00, 0xf5, 0x21, 0x00


	//----- nvinfo : EIATTR_KPARAM_INFO
	.align		4
.L_186:
        /*0018*/ 	.byte	0x04, 0x17
        /*001a*/ 	.short	(.L_188 - .L_187)
.L_187:
        /*001c*/ 	.word	0x00000000
        /*0020*/ 	.short	0x0003
        /*0022*/ 	.short	0x0018
        /*0024*/ 	.byte	0x00, 0xf5, 0x21, 0x00


	//----- nvinfo : EIATTR_KPARAM_INFO
	.align		4
.L_188:
        /*0028*/ 	.byte	0x04, 0x17
        /*002a*/ 	.short	(.L_190 - .L_189)
.L_189:
        /*002c*/ 	.word	0x00000000
        /*0030*/ 	.short	0x0002
        /*0032*/ 	.short	0x0010
        /*0034*/ 	.byte	0x00, 0xf0, 0x11, 0x00


	//----- nvinfo : EIATTR_KPARAM_INFO
	.align		4
.L_190:
        /*0038*/ 	.byte	0x04, 0x17
        /*003a*/ 	.short	(.L_192 - .L_191)
.L_191:
        /*003c*/ 	.word	0x00000000
        /*0040*/ 	.short	0x0001
        /*0042*/ 	.short	0x0008
        /*0044*/ 	.byte	0x00, 0xf0, 0x21, 0x00


	//----- nvinfo : EIATTR_KPARAM_INFO
	.align		4
.L_192:
        /*0048*/ 	.byte	0x04, 0x17
        /*004a*/ 	.short	(.L_194 - .L_193)
.L_193:
        /*004c*/ 	.word	0x00000000
        /*0050*/ 	.short	0x0000
        /*0052*/ 	.short	0x0000
        /*0054*/ 	.byte	0x00, 0xf5, 0x21, 0x00


	//----- nvinfo : EIATTR_SPARSE_MMA_MASK
	.align		4
.L_194:
        /*0058*/ 	.byte	0x03, 0x50
        /*005a*/ 	.short	0x0000


	//----- nvinfo : EIATTR_MAXREG_COUNT
	.align		4
        /*005c*/ 	.byte	0x03, 0x1b
        /*005e*/ 	.short	0x00ff


	//----- nvinfo : EIATTR_MERCURY_ISA_VERSION
	.align		4
        /*0060*/ 	.byte	0x03, 0x5f
        /*0062*/ 	.short	0x0101


	//----- nvinfo : EIATTR_VRC_CTA_INIT_COUNT
	.align		4
        /*0064*/ 	.byte	0x02, 0x4a
	.zero		1
	.zero		1


	//----- nvinfo : EIATTR_EXIT_INSTR_OFFSETS
	.align		4
        /*0068*/ 	.byte	0x04, 0x1c
        /*006a*/ 	.short	(.L_196 - .L_195)


	//   ....[0]....
.L_195:
        /*006c*/ 	.word	0x00000090


	//   ....[1]....
        /*0070*/ 	.word	0x00000150


	//   ....[2]....
        /*0074*/ 	.word	0x00000530


	//----- nvinfo : EIATTR_CRS_STACK_SIZE
	.align		4
.L_196:
        /*0078*/ 	.byte	0x04, 0x1e
        /*007a*/ 	.short	(.L_198 - .L_197)
.L_197:
        /*007c*/ 	.word	0x00000000


	//----- nvinfo : EIATTR_CBANK_PARAM_SIZE
	.align		4
.L_198:
        /*0080*/ 	.byte	0x03, 0x19
        /*0082*/ 	.short	0x0028


	//----- nvinfo : EIATTR_PARAM_CBANK
	.align		4
        /*0084*/ 	.byte	0x04, 0x0a
        /*0086*/ 	.short	(.L_200 - .L_199)
	.align		4
.L_199:
        /*0088*/ 	.word	index@(.nv.constant0._ZN10cuda_vgicp43init_indices_and_compute_cell_hashes_kernelEPK6float3mfPiPj)
        /*008c*/ 	.short	0x0380
        /*008e*/ 	.short	0x0028


	//----- nvinfo : EIATTR_SW_WAR
	.align		4
.L_200:
        /*0090*/ 	.byte	0x04, 0x36
        /*0092*/ 	.short	(.L_202 - .L_201)
.L_201:
        /*0094*/ 	.word	0x00000008
.L_202:


//--------------------- .nv.info._ZN3cub18CUB_300001_SM_10006detail11EmptyKernelIvEEvv --------------------------
	.section	.nv.info._ZN3cub18CUB_300001_SM_10006detail11EmptyKernelIvEEvv,"",@"SHT_CUDA_INFO"
	.sectionflags	@""
	.align	4


	//----- nvinfo : EIATTR_CUDA_API_VERSION
	.align		4
        /*0000*/ 	.byte	0x04, 0x37
        /*0002*/ 	.short	(.L_204 - .L_203)
.L_203:
        /*0004*/ 	.word	0x00000082


	//----- nvinfo : EIATTR_SPARSE_MMA_MASK
	.align		4
.L_204:
        /*0008*/ 	.byte	0x03, 0x50
        /*000a*/ 	.short	0x0000


	//----- nvinfo : EIATTR_MAXREG_COUNT
	.align		4
        /*000c*/ 	.byte	0x03, 0x1b
        /*000e*/ 	.short	0x00ff


	//----- nvinfo : EIATTR_MERCURY_ISA_VERSION
	.align		4
        /*0010*/ 	.byte	0x03, 0x5f
        /*0012*/ 	.short	0x0101


	//----- nvinfo : EIATTR_VRC_CTA_INIT_COUNT
	.align		4
        /*0014*/ 	.byte	0x02, 0x4a
	.zero		1
	.zero		1


	//----- nvinfo : EIATTR_EXIT_INSTR_OFFSETS
	.align		4
        /*0018*/ 	.byte	0x04, 0x1c
        /*001a*/ 	.short	(.L_206 - .L_205)


	//   ....[0]....
.L_205:
        /*001c*/ 	.word	0x00000010


	//----- nvinfo : EIATTR_SW_WAR
	.align		4
.L_206:
        /*0020*/ 	.byte	0x04, 0x36
        /*0022*/ 	.short	(.L_208 - .L_207)
.L_207:
        /*0024*/ 	.word	0x00000008
.L_208:


//--------------------- .nv.callgraph             --------------------------
	.section	.nv.callgraph,"",@"SHT_CUDA_CALLGRAPH"
	.align	4
	.sectionentsize	8
	.align		4
        /*0000*/ 	.word	0x00000000
	.align		4
        /*0004*/ 	.word	0xffffffff
	.align		4
        /*0008*/ 	.word	0x00000000
	.align		4
        /*000c*/ 	.word	0xfffffffe
	.align		4
        /*0010*/ 	.word	0x00000000
	.align		4
        /*0014*/ 	.word	0xfffffffd
	.align		4
        /*0018*/ 	.word	0x00000000
	.align		4
        /*001c*/ 	.word	0xfffffffc


//--------------------- .nv.constant4             --------------------------
	.section	.nv.constant4,"a",@progbits
	.align	8
	.align		8
.nv.constant4:
        /*0000*/ 	.dword	_ZN34_INTERNAL_bd407191_4_k_cu_81a6e8b64cuda3std3__45__cpo5beginE
	.align		8
        /*0008*/ 	.dword	_ZN34_INTERNAL_bd407191_4_k_cu_81a6e8b64cuda3std3__45__cpo3endE
	.align		8
        /*0010*/ 	.dword	_ZN34_INTERNAL_bd407191_4_k_cu_81a6e8b64cuda3std3__45__cpo6cbeginE
	.align		8
        /*0018*/ 	.dword	_ZN34_INTERNAL_bd407191_4_k_cu_81a6e8b64cuda3std3__45__cpo4cendE
	.align		8
        /*0020*/ 	.dword	_ZN34_INTERNAL_bd407191_4_k_cu_81a6e8b64cuda3std3__45__cpo6rbeginE
	.align		8
        /*0028*/ 	.dword	_ZN34_INTERNAL_bd407191_4_k_cu_81a6e8b64cuda3std3__45__cpo4rendE
	.align		8
        /*0030*/ 	.dword	_ZN34_INTERNAL_bd407191_4_k_cu_81a6e8b64cuda3std3__45__cpo7crbeginE
	.align		8
        /*0038*/ 	.dword	_ZN34_INTERNAL_bd407191_4_k_cu_81a6e8b64cuda3std3__45__cpo5crendE
	.align		8
        /*0040*/ 	.dword	_ZN34_INTERNAL_bd407191_4_k_cu_81a6e8b64cuda3std3__436_GLOBAL__N__bd407191_4_k_cu_81a6e8b66ignoreE
	.align		8
        /*0048*/ 	.dword	_ZN34_INTERNAL_bd407191_4_k_cu_81a6e8b64cuda3std3__419piecewise_constructE
	.align		8
        /*0050*/ 	.dword	_ZN34_INTERNAL_bd407191_4_k_cu_81a6e8b64cuda3std3__48in_placeE
	.align		8
        /*0058*/ 	.dword	_ZN34_INTERNAL_bd407191_4_k_cu_81a6e8b64cuda3std3__420unreachable_sentinelE
	.align		8
        /*0060*/ 	.dword	_ZN34_INTERNAL_bd407191_4_k_cu_81a6e8b64cuda3std3__47nulloptE
	.align		8
        /*0068*/ 	.dword	_ZN34_INTERNAL_bd407191_4_k_cu_81a6e8b64cuda3std3__48unexpectE
	.align		8
        /*0070*/ 	.dword	_ZN34_INTERNAL_bd407191_4_k_cu_81a6e8b64cuda3std6ranges3__45__cpo4swapE
	.align		8
        /*0078*/ 	.dword	_ZN34_INTERNAL_bd407191_4_k_cu_81a6e8b64cuda3std6ranges3__45__cpo9iter_moveE
	.align		8
        /*0080*/ 	.dword	_ZN34_INTERNAL_bd407191_4_k_cu_81a6e8b64cuda3std6ranges3__45__cpo5beginE
	.align		8
        /*0088*/ 	.dword	_ZN34_INTERNAL_bd407191_4_k_cu_81a6e8b64cuda3std6ranges3__45__cpo3endE
	.align		8
        /*0090*/ 	.dword	_ZN34_INTERNAL_bd407191_4_k_cu_81a6e8b64cuda3std6ranges3__45__cpo6cbeginE
	.align		8
        /*0098*/ 	.dword	_ZN34_INTERNAL_bd407191_4_k_cu_81a6e8b64cuda3std6ranges3__45__cpo4cendE
	.align		8
        /*00a0*/ 	.dword	_ZN34_INTERNAL_bd407191_4_k_cu_81a6e8b64cuda3std6ranges3__45__cpo7advanceE
	.align		8
        /*00a8*/ 	.dword	_ZN34_INTERNAL_bd407191_4_k_cu_81a6e8b64cuda3std6ranges3__45__cpo9iter_swapE
	.align		8
        /*00b0*/ 	.dword	_ZN34_INTERNAL_bd407191_4_k_cu_81a6e8b64cuda3std6ranges3__45__cpo4nextE
	.align		8
        /*00b8*/ 	.dword	_ZN34_INTERNAL_bd407191_4_k_cu_81a6e8b64cuda3std6ranges3__45__cpo4prevE
	.align		8
        /*00c0*/ 	.dword	_ZN34_INTERNAL_bd407191_4_k_cu_81a6e8b64cuda3std6ranges3__45__cpo4dataE
	.align		8
        /*00c8*/ 	.dword	_ZN34_INTERNAL_bd407191_4_k_cu_81a6e8b64cuda3std6ranges3__45__cpo5cdataE
	.align		8
        /*00d0*/ 	.dword	_ZN34_INTERNAL_bd407191_4_k_cu_81a6e8b64cuda3std6ranges3__45__cpo4sizeE
	.align		8
        /*00d8*/ 	.dword	_ZN34_INTERNAL_bd407191_4_k_cu_81a6e8b64cuda3std6ranges3__45__cpo5ssizeE
	.align		8
        /*00e0*/ 	.dword	_ZN34_INTERNAL_bd407191_4_k_cu_81a6e8b64cuda3std6ranges3__45__cpo8distanceE
	.align		8
        /*00e8*/ 	.dword	_ZN34_INTERNAL_bd407191_4_k_cu_81a6e8b66thrust24THRUST_300001_SM_1000_NS8cuda_cub3parE
	.align		8
        /*00f0*/ 	.dword	_ZN34_INTERNAL_bd407191_4_k_cu_81a6e8b66thrust24THRUST_300001_SM_1000_NS8cuda_cub10par_nosyncE
	.align		8
        /*00f8*/ 	.dword	_ZN34_INTERNAL_bd407191_4_k_cu_81a6e8b66thrust24THRUST_300001_SM_1000_NS6system6detail10sequential3seqE
	.align		8
        /*0100*/ 	.dword	_ZN34_INTERNAL_bd407191_4_k_cu_81a6e8b66thrust24THRUST_300001_SM_1000_NS6system3cpp3parE
	.align		8
        /*0108*/ 	.dword	_ZN34_INTERNAL_bd407191_4_k_cu_81a6e8b66thrust24THRUST_300001_SM_1000_NS12placeholders2_1E
	.align		8
        /*0110*/ 	.dword	_ZN34_INTERNAL_bd407191_4_k_cu_81a6e8b66thrust24THRUST_300001_SM_1000_NS12placeholders2_2E
	.align		8
        /*0118*/ 	.dword	_ZN34_INTERNAL_bd407191_4_k_cu_81a6e8b66thrust24THRUST_300001_SM_1000_NS12placeholders2_3E
	.align		8
        /*0120*/ 	.dword	_ZN34_INTERNAL_bd407191_4_k_cu_81a6e8b66thrust24THRUST_300001_SM_1000_NS12placeholders2_4E
	.align		8
        /*0128*/ 	.dword	_ZN34_INTERNAL_bd407191_4_k_cu_81a6e8b66thrust24THRUST_300001_SM_1000_NS12placeholders2_5E
	.align		8
        /*0130*/ 	.dword	_ZN34_INTERNAL_bd407191_4_k_cu_81a6e8b66thrust24THRUST_300001_SM_1000_NS12placeholders2_6E
	.align		8
        /*0138*/ 	.dword	_ZN34_INTERNAL_bd407191_4_k_cu_81a6e8b66thrust24THRUST_300001_SM_1000_NS12placeholders2_7E
	.align		8
        /*0140*/ 	.dword	_ZN34_INTERNAL_bd407191_4_k_cu_81a6e8b66thrust24THRUST_300001_SM_1000_NS12placeholders2_8E
	.align		8
        /*0148*/ 	.dword	_ZN34_INTERNAL_bd407191_4_k_cu_81a6e8b66thrust24THRUST_300001_SM_1000_NS12placeholders2_9E
	.align		8
        /*0150*/ 	.dword	_ZN34_INTERNAL_bd407191_4_k_cu_81a6e8b66thrust24THRUST_300001_SM_1000_NS12placeholders3_10E
	.align		8
        /*0158*/ 	.dword	_ZN34_INTERNAL_bd407191_4_k_cu_81a6e8b66thrust24THRUST_300001_SM_1000_NS3seqE
	.align		8
        /*0160*/ 	.dword	_ZN34_INTERNAL_bd407191_4_k_cu_81a6e8b66thrust24THRUST_300001_SM_1000_NS6deviceE


//--------------------- .text._ZN10cuda_vgicp42compute_voxel_means_and_covariances_kernelEPK6float3PKiS4_S4_PKfPfS7_ --------------------------
	.section	.text._ZN10cuda_vgicp42compute_voxel_means_and_covariances_kernelEPK6float3PKiS4_S4_PKfPfS7_,"ax",@progbits
	.align	128
        .global         _ZN10cuda_vgicp42compute_voxel_means_and_covariances_kernelEPK6float3PKiS4_S4_PKfPfS7_
        .type           _ZN10cuda_vgicp42compute_voxel_means_and_covariances_kernelEPK6float3PKiS4_S4_PKfPfS7_,@function
        .size           _ZN10cuda_vgicp42compute_voxel_means_and_covariances_kernelEPK6float3PKiS4_S4_PKfPfS7_,(.L_x_145 - _ZN10cuda_vgicp42compute_voxel_means_and_covariances_kernelEPK6float3PKiS4_S4_PKfPfS7_)
        .other          _ZN10cuda_vgicp42compute_voxel_means_and_covariances_kernelEPK6float3PKiS4_S4_PKfPfS7_,@"STO_CUDA_ENTRY STV_DEFAULT"
_ZN10cuda_vgicp42compute_voxel_means_and_covariances_kernelEPK6float3PKiS4_S4_PKfPfS7_:
.text._ZN10cuda_vgicp42compute_voxel_means_and_covariances_kernelEPK6float3PKiS4_S4_PKfPfS7_:
[----:B------:R-:W-:Y:S08]  /*0000*/  LDC R1, c[0x0][0x37c] ;  /* 0x0000df00ff017b82 */ /* 0x000ff00000000800 */
[----:B------:R-:W0:Y:S01]  /*0010*/  LDC.64 R2, c[0x0][0x398] ;  /* 0x0000e600ff027b82 */ /* 0x000e220000000a00 */
[----:B------:R-:W0:Y:S02]  /*0020*/  LDCU.64 UR4, c[0x0][0x358] ;  /* 0x00006b00ff0477ac */ /* 0x000e240008000a00 */
[----:B0-----:R-:W2:Y:S05]  /*0030*/  LDG.E.CONSTANT R3, desc[UR4][R2.64] ;  /* 0x0000000402037981 */ /* 0x001eaa000c1e9900 */
[----:B------:R-:W0:Y:S01]  /*0040*/  S2UR UR6, SR_CTAID.X ;  /* 0x00000000000679c3 */ /* 0x000e220000002500 */
[----:B------:R-:W0:Y:S07]  /*0050*/  S2R R5, SR_TID.X ;  /* 0x0000000000057919 */ /* 0x000e2e0000002100 */
[----:B------:R-:W0:Y:S02]  /*0060*/  LDC R8, c[0x0][0x360] ;  /* 0x0000d800ff087b82 */ /* 0x000e240000000800 */
[----:B0-----:R-:W-:-:S05]  /*0070*/  IMAD R8, R8, UR6, R5 ;  /* 0x0000000608087c24 */ /* 0x001fca000f8e0205 */
[----:B--2---:R-:W-:-:S13]  /*0080*/  ISETP.GE.AND P0, PT, R8, R3, PT ;  /* 0x000000030800720c */ /* 0x004fda0003f06270 */
[----:B------:R-:W-:Y:S05]  /*0090*/  @P0 EXIT ;  /* 0x000000000000094d */ /* 0x000fea0003800000 */
[----:B------:R-:W0:Y:S08]  /*00a0*/  LDC.64 R2, c[0x0][0x388] ;  /* 0x0000e200ff027b82 */ /* 0x000e300000000a00 */
[----:B------:R-:W1:Y:S01]  /*00b0*/  LDC.64 R4, c[0x0][0x390] ;  /* 0x0000e400ff047b82 */ /* 0x000e620000000a00 */
[----:B0-----:R-:W-:-:S05]  /*00c0*/  IMAD.WIDE R2, R8, 0x4, R2 ;  /* 0x0000000408027825 */ /* 0x001fca00078e0202 */
[----:B------:R-:W2:Y:S01]  /*00d0*/  LDG.E.CONSTANT R9, desc[UR4][R2.64] ;  /* 0x0000000402097981 */ /* 0x000ea2000c1e9900 */
[----:B-1----:R-:W-:-:S05]  /*00e0*/  IMAD.WIDE R4, R8, 0x4, R4 ;  /* 0x0000000408047825 */ /* 0x002fca00078e0204 */
[----:B------:R-:W2:Y:S01]  /*00f0*/  LDG.E.CONSTANT R10, desc[UR4][R4.64] ;  /* 0x00000004040a7981 */ /* 0x000ea2000c1e9900 */
[----:B------:R-:W-:Y:S01]  /*0100*/  BSSY.RECONVERGENT B0, `(.L_x_0) ;  /* 0x00000ed000007945 */ /* 0x000fe20003800200 */
[----:B------:R-:W-:Y:S02]  /*0110*/  HFMA2 R15, -RZ, RZ, 0, 0 ;  /* 0x00000000ff0f7431 */ /* 0x000fe400000001ff */
[----:B------:R-:W-:Y:S01]  /*0120*/  HFMA2 R19, -RZ, RZ, 0, 0 ;  /* 0x00000000ff137431 */ /* 0x000fe200000001ff */
[----:B------:R-:W-:Y:S02]  /*0130*/  MOV R17, RZ ;  /* 0x000000ff00117202 */ /* 0x000fe40000000f00 */
[----:B--2---:R-:W-:Y:S02]  /*0140*/  ISETP.GT.AND P0, PT, R10, R9, PT ;  /* 0x000000090a00720c */ /* 0x004fe40003f04270 */
[----:B------:R-:W-:-:S11]  /*0150*/  IADD3 R11, PT, PT, -R9, R10, RZ ;  /* 0x0000000a090b7210 */ /* 0x000fd60007ffe1ff */
[----:B------:R-:W-:Y:S05]  /*0160*/  @!P0 BRA `(.L_x_1) ;  /* 0x0000000c00988947 */ /* 0x000fea0003800000 */
[----:B------:R-:W0:Y:S01]  /*0170*/  LDC.64 R2, c[0x0][0x380] ;  /* 0x0000e000ff027b82 */ /* 0x000e220000000a00 */
[----:B------:R-:W-:Y:S01]  /*0180*/  IADD3 R0, PT, PT, R9, -R10, RZ ;  /* 0x8000000a09007210 */ /* 0x000fe20007ffe0ff */
[----:B------:R-:W-:Y:S01]  /*0190*/  BSSY.RECONVERGENT B1, `(.L_x_2) ;  /* 0x0000078000017945 */ /* 0x000fe20003800200 */
[----:B------:R-:W-:Y:S02]  /*01a0*/  LOP3.LUT R22, R11, 0xf, RZ, 0xc0, !PT ;  /* 0x0000000f0b167812 */ /* 0x000fe400078ec0ff */
[----:B------:R-:W-:Y:S02]  /*01b0*/  ISETP.GT.U32.AND P0, PT, R0, -0x10, PT ;  /* 0xfffffff00000780c */ /* 0x000fe40003f04070 */
[----:B------:R-:W-:Y:S02]  /*01c0*/  ISETP.NE.AND P1, PT, R22, RZ, PT ;  /* 0x000000ff1600720c */ /* 0x000fe40003f25270 */
[----:B------:R-:W-:Y:S02]  /*01d0*/  MOV R19, RZ ;  /* 0x000000ff00137202 */ /* 0x000fe40000000f00 */
[----:B------:R-:W-:-:S02]  /*01e0*/  MOV R0, R9 ;  /* 0x0000000900007202 */ /* 0x000fc40000000f00 */
[----:B------:R-:W-:Y:S02]  /*01f0*/  MOV R17, RZ ;  /* 0x000000ff00117202 */ /* 0x000fe40000000f00 */
[----:B------:R-:W-:-:S03]  /*0200*/  MOV R15, RZ ;  /* 0x000000ff000f7202 */ /* 0x000fc60000000f00 */
[----:B------:R-:W-:Y:S05]  /*0210*/  @P0 BRA `(.L_x_3) ;  /* 0x0000000400bc0947 */ /* 0x000fea0003800000 */
[----:B------:R-:W-:Y:S01]  /*0220*/  HFMA2 R5, -RZ, RZ, 0, 0 ;  /* 0x00000000ff057431 */ /* 0x000fe200000001ff */
[----:B------:R-:W-:Y:S02]  /*0230*/  MOV R4, 0x60 ;  /* 0x0000006000047802 */ /* 0x000fe40000000f00 */
[----:B------:R-:W-:Y:S02]  /*0240*/  LOP3.LUT R12, R11, 0xfffffff0, RZ, 0xc0, !PT ;  /* 0xfffffff00b0c7812 */ /* 0x000fe400078ec0ff */
[----:B------:R-:W-:Y:S02]  /*0250*/  MOV R19, RZ ;  /* 0x000000ff00137202 */ /* 0x000fe40000000f00 */
[----:B------:R-:W-:Y:S02]  /*0260*/  MOV R0, R9 ;  /* 0x0000000900007202 */ /* 0x000fe40000000f00 */
[----:B------:R-:W-:Y:S01]  /*0270*/  IADD3 R12, PT, PT, -R12, RZ, RZ ;  /* 0x000000ff0c0c7210 */ /* 0x000fe20007ffe1ff */
[----:B0-----:R-:W-:-:S05]  /*0280*/  IMAD.WIDE.U32 R4, R2, 0x1, R4 ;  /* 0x0000000102047825 */ /* 0x001fca00078e0004 */
[----:B------:R-:W-:-:S07]  /*0290*/  IADD3 R13, PT, PT, R5, R3, RZ ;  /* 0x00000003050d7210 */ /* 0x000fce0007ffe0ff */
.L_x_4:
[----:B------:R-:W-:Y:S02]  /*02a0*/  MOV R6, R4 ;  /* 0x0000000400067202 */ /* 0x000fe40000000f00 */
[----:B------:R-:W-:-:S03]  /*02b0*/  MOV R7, R13 ;  /* 0x0000000d00077202 */ /* 0x000fc60000000f00 */
[----:B------:R-:W-:-:S05]  /*02c0*/  IMAD.WIDE R6, R0, 0xc, R6 ;  /* 0x0000000c00067825 */ /* 0x000fca00078e0206 */
[----:B------:R-:W2:Y:S04]  /*02d0*/  LDG.E.CONSTANT R28, desc[UR4][R6.64+-0x5c] ;  /* 0xffffa404061c7981 */ /* 0x000ea8000c1e9900 */
[----:B------:R-:W3:Y:S04]  /*02e0*/  LDG.E.CONSTANT R18, desc[UR4][R6.64+-0x60] ;  /* 0xffffa00406127981 */ /* 0x000ee8000c1e9900 */
[----:B------:R-:W4:Y:S04]  /*02f0*/  LDG.E.CONSTANT R26, desc[UR4][R6.64+-0x58] ;  /* 0xffffa804061a7981 */ /* 0x000f28000c1e9900 */
[----:B------:R-:W5:Y:S04]  /*0300*/  LDG.E.CONSTANT R24, desc[UR4][R6.64+-0x54] ;  /* 0xffffac0406187981 */ /* 0x000f68000c1e9900 */
[----:B------:R-:W5:Y:S04]  /*0310*/  LDG.E.CONSTANT R20, desc[UR4][R6.64+-0x4c] ;  /* 0xffffb40406147981 */ /* 0x000f68000c1e9900 */
[----:B------:R-:W5:Y:S04]  /*0320*/  LDG.E.CONSTANT R21, desc[UR4][R6.64+-0x48] ;  /* 0xffffb80406157981 */ /* 0x000f68000c1e9900 */
[----:B------:R-:W5:Y:S04]  /*0330*/  LDG.E.CONSTANT R23, desc[UR4][R6.64+-0x50] ;  /* 0xffffb00406177981 */ /* 0x000f68000c1e9900 */
[----:B------:R-:W5:Y:S04]  /*0340*/  LDG.E.CONSTANT R14, desc[UR4][R6.64+-0x44] ;  /* 0xffffbc04060e7981 */ /* 0x000f68000c1e9900 */
[----:B------:R-:W5:Y:S01]  /*0350*/  LDG.E.CONSTANT R16, desc[UR4][R6.64+-0x40] ;  /* 0xffffc00406107981 */ /* 0x000f62000c1e9900 */
[----:B--2---:R-:W-:-:S03]  /*0360*/  FADD R28, R28, R17 ;  /* 0x000000111c1c7221 */ /* 0x004fc60000000000 */
[----:B------:R-:W2:Y:S01]  /*0370*/  LDG.E.CONSTANT R17, desc[UR4][R6.64+-0x38] ;  /* 0xffffc80406117981 */ /* 0x000ea2000c1e9900 */
[----:B---3--:R-:W-:-:S03]  /*0380*/  FADD R19, R18, R19 ;  /* 0x0000001312137221 */ /* 0x008fc60000000000 */
[----:B------:R-:W3:Y:S01]  /*0390*/  LDG.E.CONSTANT R18, desc[UR4][R6.64+-0x3c] ;  /* 0xffffc40406127981 */ /* 0x000ee2000c1e9900 */
[----:B----4-:R-:W-:Y:S01]  /*03a0*/  FADD R27, R26, R15 ;  /* 0x0000000f1a1b7221 */ /* 0x010fe20000000000 */
[----:B-----5:R-:W-:Y:S02]  /*03b0*/  FADD R24, R19, R24 ;  /* 0x0000001813187221 */ /* 0x020fe40000000000 */
[----:B------:R-:W4:Y:S01]  /*03c0*/  LDG.E.CONSTANT R19, desc[UR4][R6.64+-0x34] ;  /* 0xffffcc0406137981 */ /* 0x000f22000c1e9900 */
[----:B------:R-:W-:-:S03]  /*03d0*/  FADD R27, R27, R20 ;  /* 0x000000141b1b7221 */ /* 0x000fc60000000000 */
[----:B------:R-:W5:Y:S01]  /*03e0*/  LDG.E.CONSTANT R20, desc[UR4][R6.64+-0x30] ;  /* 0xffffd00406147981 */ /* 0x000f62000c1e9900 */
[----:B------:R-:W-:-:S03]  /*03f0*/  FADD R25, R24, R21 ;  /* 0x0000001518197221 */ /* 0x000fc60000000000 */
[----:B------:R-:W5:Y:S01]  /*0400*/  LDG.E.CONSTANT R21, desc[UR4][R6.64+-0x2c] ;  /* 0xffffd40406157981 */ /* 0x000f62000c1e9900 */
[----:B------:R-:W-:-:S03]  /*0410*/  FADD R15, R28, R23 ;  /* 0x000000171c0f7221 */ /* 0x000fc60000000000 */
[----:B------:R-:W5:Y:S01]  /*0420*/  LDG.E.CONSTANT R24, desc[UR4][R6.64+-0x24] ;  /* 0xffffdc0406187981 */ /* 0x000f62000c1e9900 */
[----:B------:R-:W-:-:S03]  /*0430*/  FADD R26, R15, R14 ;  /* 0x0000000e0f1a7221 */ /* 0x000fc60000000000 */
[----:B------:R-:W5:Y:S04]  /*0440*/  LDG.E.CONSTANT R23, desc[UR4][R6.64+-0x28] ;  /* 0xffffd80406177981 */ /* 0x000f68000c1e9900 */
[----:B------:R-:W5:Y:S04]  /*0450*/  LDG.E.CONSTANT R14, desc[UR4][R6.64+-0x20] ;  /* 0xffffe004060e7981 */ /* 0x000f68000c1e9900 */
[----:B------:R-:W5:Y:S01]  /*0460*/  LDG.E.CONSTANT R15, desc[UR4][R6.64+-0x1c] ;  /* 0xffffe404060f7981 */ /* 0x000f62000c1e9900 */
[----:B------:R-:W-:-:S03]  /*0470*/  FADD R28, R27, R16 ;  /* 0x000000101b1c7221 */ /* 0x000fc60000000000 */
[----:B------:R-:W5:Y:S01]  /*0480*/  LDG.E.CONSTANT R16, desc[UR4][R6.64+-0x18] ;  /* 0xffffe80406107981 */ /* 0x000f62000c1e9900 */
[----:B--2---:R-:W-:-:S03]  /*0490*/  FADD R26, R26, R17 ;  /* 0x000000111a1a7221 */ /* 0x004fc60000000000 */
[----:B------:R-:W2:Y:S01]  /*04a0*/  LDG.E.CONSTANT R17, desc[UR4][R6.64+-0x14] ;  /* 0xffffec0406117981 */ /* 0x000ea2000c1e9900 */
[----:B---3--:R-:W-:-:S03]  /*04b0*/  FADD R25, R25, R18 ;  /* 0x0000001219197221 */ /* 0x008fc60000000000 */
[----:B------:R-:W3:Y:S01]  /*04c0*/  LDG.E.CONSTANT R18, desc[UR4][R6.64+-0x10] ;  /* 0xfffff00406127981 */ /* 0x000ee2000c1e9900 */
[----:B----4-:R-:W-:-:S03]  /*04d0*/  FADD R28, R28, R19 ;  /* 0x000000131c1c7221 */ /* 0x010fc60000000000 */
[----:B------:R-:W4:Y:S01]  /*04e0*/  LDG.E.CONSTANT R19, desc[UR4][R6.64+-0x8] ;  /* 0xfffff80406137981 */ /* 0x000f22000c1e9900 */
[----:B-----5:R-:W-:-:S03]  /*04f0*/  FADD R25, R25, R20 ;  /* 0x0000001419197221 */ /* 0x020fc60000000000 */
[----:B------:R-:W5:Y:S01]  /*0500*/  LDG.E.CONSTANT R20, desc[UR4][R6.64+-0xc] ;  /* 0xfffff40406147981 */ /* 0x000f62000c1e9900 */
[----:B------:R-:W-:Y:S01]  /*0510*/  FADD R21, R26, R21 ;  /* 0x000000151a157221 */ /* 0x000fe20000000000 */
[----:B------:R-:W-:Y:S01]  /*0520*/  FADD R25, R25, R24 ;  /* 0x0000001819197221 */ /* 0x000fe20000000000 */
[----:B------:R-:W-:Y:S02]  /*0530*/  FADD R26, R28, R23 ;  /* 0x000000171c1a7221 */ /* 0x000fe40000000000 */
[----:B------:R-:W5:Y:S01]  /*0540*/  LDG.E.CONSTANT R23, desc[UR4][R6.64+-0x4] ;  /* 0xfffffc0406177981 */ /* 0x000f62000c1e9900 */
[----:B------:R-:W-:-:S03]  /*0550*/  FADD R24, R21, R14 ;  /* 0x0000000e15187221 */ /* 0x000fc60000000000 */
[----:B------:R-:W5:Y:S01]  /*0560*/  LDG.E.CONSTANT R21, desc[UR4][R6.64] ;  /* 0x0000000406157981 */ /* 0x000f62000c1e9900 */
[----:B------:R-:W-:-:S03]  /*0570*/  FADD R27, R26, R15 ;  /* 0x0000000f1a1b7221 */ /* 0x000fc60000000000 */
[----:B------:R-:W5:Y:S04]  /*0580*/  LDG.E.CONSTANT R14, desc[UR4][R6.64+0x4] ;  /* 0x00000404060e7981 */ /* 0x000f68000c1e9900 */
[----:B------:R-:W5:Y:S01]  /*0590*/  LDG.E.CONSTANT R15, desc[UR4][R6.64+0x8] ;  /* 0x00000804060f7981 */ /* 0x000f62000c1e9900 */
[----:B------:R-:W-:-:S03]  /*05a0*/  FADD R25, R25, R16 ;  /* 0x0000001019197221 */ /* 0x000fc60000000000 */
[----:B------:R-:W5:Y:S01]  /*05b0*/  LDG.E.CONSTANT R16, desc[UR4][R6.64+0xc] ;  /* 0x00000c0406107981 */ /* 0x000f62000c1e9900 */
[----:B--2---:R-:W-:-:S03]  /*05c0*/  FADD R24, R24, R17 ;  /* 0x0000001118187221 */ /* 0x004fc60000000000 */
[----:B------:R-:W2:Y:S01]  /*05d0*/  LDG.E.CONSTANT R17, desc[UR4][R6.64+0x10] ;  /* 0x0000100406117981 */ /* 0x000ea2000c1e9900 */
[----:B---3--:R-:W-:Y:S01]  /*05e0*/  FADD R18, R27, R18 ;  /* 0x000000121b127221 */ /* 0x008fe20000000000 */
[----:B----4-:R-:W-:Y:S01]  /*05f0*/  FADD R19, R24, R19 ;  /* 0x0000001318137221 */ /* 0x010fe20000000000 */
[----:B-----5:R-:W-:Y:S02]  /*0600*/  FADD R20, R25, R20 ;  /* 0x0000001419147221 */ /* 0x020fe40000000000 */
[----:B------:R-:W3:Y:S01]  /*0610*/  LDG.E.CONSTANT R25, desc[UR4][R6.64+0x20] ;  /* 0x0000200406197981 */ /* 0x000ee2000c1e9900 */
[----:B------:R-:W-:-:S03]  /*0620*/  FADD R24, R18, R23 ;  /* 0x0000001712187221 */ /* 0x000fc60000000000 */
[----:B------:R-:W4:Y:S01]  /*0630*/  LDG.E.CONSTANT R18, desc[UR4][R6.64+0x14] ;  /* 0x0000140406127981 */ /* 0x000f22000c1e9900 */
[----:B------:R-:W-:-:S03]  /*0640*/  FADD R27, R20, R21 ;  /* 0x00000015141b7221 */ /* 0x000fc60000000000 */
[----:B------:R-:W5:Y:S01]  /*0650*/  LDG.E.CONSTANT R20, desc[UR4][R6.64+0x1c] ;  /* 0x00001c0406147981 */ /* 0x000f62000c1e9900 */
[----:B------:R-:W-:-:S03]  /*0660*/  FADD R14, R19, R14 ;  /* 0x0000000e130e7221 */ /* 0x000fc60000000000 */
[----:B------:R-:W3:Y:S01]  /*0670*/  LDG.E.CONSTANT R19, desc[UR4][R6.64+0x18] ;  /* 0x0000180406137981 */ /* 0x000ee2000c1e9900 */
[----:B------:R-:W-:-:S03]  /*0680*/  FADD R23, R24, R15 ;  /* 0x0000000f18177221 */ /* 0x000fc60000000000 */
[----:B------:R-:W3:Y:S01]  /*0690*/  LDG.E.CONSTANT R24, desc[UR4][R6.64+0x28] ;  /* 0x0000280406187981 */ /* 0x000ee2000c1e9900 */
[----:B------:R-:W-:-:S03]  /*06a0*/  FADD R26, R27, R16 ;  /* 0x000000101b1a7221 */ /* 0x000fc60000000000 */
[----:B------:R-:W3:Y:S04]  /*06b0*/  LDG.E.CONSTANT R21, desc[UR4][R6.64+0x24] ;  /* 0x0000240406157981 */ /* 0x000ee8000c1e9900 */
[----:B------:R-:W3:Y:S04]  /*06c0*/  LDG.E.CONSTANT R16, desc[UR4][R6.64+0x2c] ;  /* 0x00002c0406107981 */ /* 0x000ee8000c1e9900 */
[----:B------:R-:W3:Y:S01]  /*06d0*/  LDG.E.CONSTANT R15, desc[UR4][R6.64+0x30] ;  /* 0x00003004060f7981 */ /* 0x000ee2000c1e9900 */
[----:B--2---:R-:W-:-:S03]  /*06e0*/  FADD R17, R14, R17 ;  /* 0x000000110e117221 */ /* 0x004fc60000000000 */
[----:B------:R-:W2:Y:S01]  /*06f0*/  LDG.E.CONSTANT R14, desc[UR4][R6.64+0x34] ;  /* 0x00003404060e7981 */ /* 0x000ea2000c1e9900 */
[----:B----4-:R-:W-:-:S03]  /*0700*/  FADD R18, R23, R18 ;  /* 0x0000001217127221 */ /* 0x010fc60000000000 */
[----:B------:R-:W4:Y:S01]  /*0710*/  LDG.E.CONSTANT R23, desc[UR4][R6.64+0x4c] ;  /* 0x00004c0406177981 */ /* 0x000f22000c1e9900 */
[----:B-----5:R-:W-:Y:S01]  /*0720*/  FADD R17, R17, R20 ;  /* 0x0000001411117221 */ /* 0x020fe20000000000 */
[----:B---3--:R-:W-:Y:S02]  /*0730*/  FADD R25, R18, R25 ;  /* 0x0000001912197221 */ /* 0x008fe40000000000 */
[----:B------:R-:W3:Y:S01]  /*0740*/  LDG.E.CONSTANT R20, desc[UR4][R6.64+0x44] ;  /* 0x0000440406147981 */ /* 0x000ee2000c1e9900 */
[----:B------:R-:W-:-:S03]  /*0750*/  FADD R26, R26, R19 ;  /* 0x000000131a1a7221 */ /* 0x000fc60000000000 */
[----:B------:R-:W5:Y:S01]  /*0760*/  LDG.E.CONSTANT R18, desc[UR4][R6.64+0x3c] ;  /* 0x00003c0406127981 */ /* 0x000f62000c1e9900 */
[----:B------:R-:W-:-:S03]  /*0770*/  FADD R27, R17, R24 ;  /* 0x00000018111b7221 */ /* 0x000fc60000000000 */
[----:B------:R-:W4:Y:S01]  /*0780*/  LDG.E.CONSTANT R17, desc[UR4][R6.64+0x38] ;  /* 0x0000380406117981 */ /* 0x000f22000c1e9900 */
        /* <DEDUP_REMOVED lines=10> */
[----:B------:R-:W-:-:S04]  /*0830*/  IADD3 R12, PT, PT, R12, 0x10, RZ ;  /* 0x000000100c0c7810 */ /* 0x000fc80007ffe0ff */
[----:B------:R-:W-:Y:S02]  /*0840*/  ISETP.NE.AND P0, PT, R12, RZ, PT ;  /* 0x000000ff0c00720c */ /* 0x000fe40003f05270 */
[----:B------:R-:W-:Y:S01]  /*0850*/  IADD3 R0, PT, PT, R0, 0x10, RZ ;  /* 0x0000001000007810 */ /* 0x000fe20007ffe0ff */
[----:B-----5:R-:W-:Y:S01]  /*0860*/  FADD R18, R25, R18 ;  /* 0x0000001219127221 */ /* 0x020fe20000000000 */
[----:B----4-:R-:W-:Y:S01]  /*0870*/  FADD R17, R16, R17 ;  /* 0x0000001110117221 */ /* 0x010fe20000000000 */
[----:B---3--:R-:W-:-:S03]  /*0880*/  FADD R28, R28, R19 ;  /* 0x000000131c1c7221 */ /* 0x008fc60000000000 */
[----:B------:R-:W-:Y:S01]  /*0890*/  FADD R20, R17, R20 ;  /* 0x0000001411147221 */ /* 0x000fe20000000000 */
[----:B------:R-:W-:Y:S01]  /*08a0*/  FADD R21, R18, R21 ;  /* 0x0000001512157221 */ /* 0x000fe20000000000 */
[----:B------:R-:W-:Y:S02]  /*08b0*/  FADD R23, R28, R23 ;  /* 0x000000171c177221 */ /* 0x000fe40000000000 */
[----:B------:R-:W-:Y:S01]  /*08c0*/  FADD R15, R20, R15 ;  /* 0x0000000f140f7221 */ /* 0x000fe20000000000 */
[----:B------:R-:W-:-:S03]  /*08d0*/  FADD R19, R21, R26 ;  /* 0x0000001a15137221 */ /* 0x000fc60000000000 */
[----:B------:R-:W-:Y:S01]  /*08e0*/  FADD R15, R15, R24 ;  /* 0x000000180f0f7221 */ /* 0x000fe20000000000 */
[----:B--2---:R-:W-:Y:S01]  /*08f0*/  FADD R17, R23, R14 ;  /* 0x0000000e17117221 */ /* 0x004fe20000000000 */
[----:B------:R-:W-:Y:S06]  /*0900*/  @P0 BRA `(.L_x_4) ;  /* 0xfffffff800640947 */ /* 0x000fec000383ffff */
.L_x_3:
[----:B------:R-:W-:Y:S05]  /*0910*/  BSYNC.RECONVERGENT B1 ;  /* 0x0000000000017941 */ /* 0x000fea0003800200 */
.L_x_2:
[----:B------:R-:W-:Y:S05]  /*0920*/  @!P1 BRA `(.L_x_1) ;  /* 0x0000000400a89947 */ /* 0x000fea0003800000 */
[----:B------:R-:W-:Y:S01]  /*0930*/  ISETP.GE.U32.AND P0, PT, R22, 0x8, PT ;  /* 0x000000081600780c */ /* 0x000fe20003f06070 */
[----:B------:R-:W-:Y:S01]  /*0940*/  BSSY.RECONVERGENT B1, `(.L_x_5) ;  /* 0x0000037000017945 */ /* 0x000fe20003800200 */
[----:B------:R-:W-:-:S04]  /*0950*/  LOP3.LUT R23, R11, 0x7, RZ, 0xc0, !PT ;  /* 0x000000070b177812 */ /* 0x000fc800078ec0ff */
[----:B------:R-:W-:-:S07]  /*0960*/  ISETP.NE.AND P1, PT, R23, RZ, PT ;  /* 0x000000ff1700720c */ /* 0x000fce0003f25270 */
[----:B------:R-:W-:Y:S06]  /*0970*/  @!P0 BRA `(.L_x_6) ;  /* 0x0000000000cc8947 */ /* 0x000fec0003800000 */
[----:B------:R-:W1:Y:S02]  /*0980*/  LDC.64 R4, c[0x0][0x380] ;  /* 0x0000e000ff047b82 */ /* 0x000e640000000a00 */
[----:B-1----:R-:W-:-:S05]  /*0990*/  IMAD.WIDE R4, R0, 0xc, R4 ;  /* 0x0000000c00047825 */ /* 0x002fca00078e0204 */
        /* <DEDUP_REMOVED lines=14> */
[----:B---3--:R-:W-:Y:S01]  /*0a80*/  FADD R20, R15, R20 ;  /* 0x000000140f147221 */ /* 0x008fe20000000000 */
[----:B----4-:R-:W-:Y:S02]  /*0a90*/  FADD R15, R12, R7 ;  /* 0x000000070c0f7221 */ /* 0x010fe40000000000 */
[----:B------:R-:W3:Y:S01]  /*0aa0*/  LDG.E.CONSTANT R7, desc[UR4][R4.64+0x28] ;  /* 0x0000280404077981 */ /* 0x000ee2000c1e9900 */
[----:B-----5:R-:W-:-:S03]  /*0ab0*/  FADD R18, R17, R18 ;  /* 0x0000001211127221 */ /* 0x020fc60000000000 */
[----:B------:R-:W4:Y:S01]  /*0ac0*/  LDG.E.CONSTANT R12, desc[UR4][R4.64+0x2c] ;  /* 0x00002c04040c7981 */ /* 0x000f22000c1e9900 */
[----:B------:R-:W-:-:S03]  /*0ad0*/  FADD R27, R15, R16 ;  /* 0x000000100f1b7221 */ /* 0x000fc60000000000 */
[----:B------:R-:W5:Y:S01]  /*0ae0*/  LDG.E.CONSTANT R15, desc[UR4][R4.64+0x30] ;  /* 0x00003004040f7981 */ /* 0x000f62000c1e9900 */
[----:B------:R-:W-:-:S03]  /*0af0*/  FADD R22, R20, R25 ;  /* 0x0000001914167221 */ /* 0x000fc60000000000 */
[----:B------:R-:W2:Y:S01]  /*0b00*/  LDG.E.CONSTANT R16, desc[UR4][R4.64+0x34] ;  /* 0x0000340404107981 */ /* 0x000ea2000c1e9900 */
[----:B------:R-:W-:-:S03]  /*0b10*/  FADD R21, R18, R21 ;  /* 0x0000001512157221 */ /* 0x000fc60000000000 */
[----:B------:R-:W2:Y:S04]  /*0b20*/  LDG.E.CONSTANT R17, desc[UR4][R4.64+0x38] ;  /* 0x0000380404117981 */ /* 0x000ea8000c1e9900 */
[----:B------:R-:W2:Y:S01]  /*0b30*/  LDG.E.CONSTANT R18, desc[UR4][R4.64+0x3c] ;  /* 0x00003c0404127981 */ /* 0x000ea2000c1e9900 */
[----:B------:R-:W-:-:S03]  /*0b40*/  FADD R25, R22, R13 ;  /* 0x0000000d16197221 */ /* 0x000fc60000000000 */
[----:B------:R-:W2:Y:S01]  /*0b50*/  LDG.E.CONSTANT R20, desc[UR4][R4.64+0x44] ;  /* 0x0000440404147981 */ /* 0x000ea2000c1e9900 */
[----:B------:R-:W-:-:S03]  /*0b60*/  FADD R14, R21, R14 ;  /* 0x0000000e150e7221 */ /* 0x000fc60000000000 */
[----:B------:R-:W2:Y:S01]  /*0b70*/  LDG.E.CONSTANT R22, desc[UR4][R4.64+0x48] ;  /* 0x0000480404167981 */ /* 0x000ea2000c1e9900 */
[----:B------:R-:W-:-:S03]  /*0b80*/  FADD R28, R27, R6 ;  /* 0x000000061b1c7221 */ /* 0x000fc60000000000 */
[----:B------:R-:W2:Y:S04]  /*0b90*/  LDG.E.CONSTANT R21, desc[UR4][R4.64+0x4c] ;  /* 0x00004c0404157981 */ /* 0x000ea8000c1e9900 */
[----:B------:R-:W2:Y:S04]  /*0ba0*/  LDG.E.CONSTANT R13, desc[UR4][R4.64+0x50] ;  /* 0x00005004040d7981 */ /* 0x000ea8000c1e9900 */
[----:B------:R-:W2:Y:S01]  /*0bb0*/  LDG.E.CONSTANT R6, desc[UR4][R4.64+0x58] ;  /* 0x0000580404067981 */ /* 0x000ea2000c1e9900 */
[----:B------:R-:W-:Y:S01]  /*0bc0*/  IADD3 R0, PT, PT, R0, 0x8, RZ ;  /* 0x0000000800007810 */ /* 0x000fe20007ffe0ff */
[----:B---3--:R-:W-:Y:S01]  /*0bd0*/  FADD R7, R14, R7 ;  /* 0x000000070e077221 */ /* 0x008fe20000000000 */
[----:B----4-:R-:W-:Y:S01]  /*0be0*/  FADD R12, R25, R12 ;  /* 0x0000000c190c7221 */ /* 0x010fe20000000000 */
[----:B-----5:R-:W-:-:S02]  /*0bf0*/  FADD R15, R28, R15 ;  /* 0x0000000f1c0f7221 */ /* 0x020fc40000000000 */
[----:B--2---:R-:W-:Y:S01]  /*0c00*/  FADD R16, R7, R16 ;  /* 0x0000001007107221 */ /* 0x004fe20000000000 */
[----:B------:R-:W-:-:S03]  /*0c10*/  FADD R17, R12, R17 ;  /* 0x000000110c117221 */ /* 0x000fc60000000000 */
[----:B------:R-:W-:Y:S01]  /*0c20*/  FADD R16, R16, R19 ;  /* 0x0000001310107221 */ /* 0x000fe20000000000 */
[----:B------:R-:W-:Y:S01]  /*0c30*/  FADD R15, R15, R18 ;  /* 0x000000120f0f7221 */ /* 0x000fe20000000000 */
[----:B------:R-:W-:-:S03]  /*0c40*/  FADD R20, R17, R20 ;  /* 0x0000001411147221 */ /* 0x000fc60000000000 */
[----:B------:R-:W-:Y:S01]  /*0c50*/  FADD R15, R15, R22 ;  /* 0x000000160f0f7221 */ /* 0x000fe20000000000 */
[----:B------:R-:W-:-:S03]  /*0c60*/  FADD R21, R16, R21 ;  /* 0x0000001510157221 */ /* 0x000fc60000000000 */
[----:B------:R-:W-:Y:S01]  /*0c70*/  FADD R19, R15, R26 ;  /* 0x0000001a0f137221 */ /* 0x000fe20000000000 */
[----:B------:R-:W-:Y:S01]  /*0c80*/  FADD R13, R20, R13 ;  /* 0x0000000d140d7221 */ /* 0x000fe20000000000 */
[----:B------:R-:W-:-:S03]  /*0c90*/  FADD R17, R21, R6 ;  /* 0x0000000615117221 */ /* 0x000fc60000000000 */
[----:B------:R-:W-:-:S07]  /*0ca0*/  FADD R15, R13, R24 ;  /* 0x000000180d0f7221 */ /* 0x000fce0000000000 */
.L_x_6:
[----:B------:R-:W-:Y:S05]  /*0cb0*/  BSYNC.RECONVERGENT B1 ;  /* 0x0000000000017941 */ /* 0x000fea0003800200 */
.L_x_5:
        /* <DEDUP_REMOVED lines=20> */
[----:B------:R-:W-:Y:S01]  /*0e00*/  IADD3 R0, PT, PT, R0, 0x4, RZ ;  /* 0x0000000400007810 */ /* 0x000fe20007ffe0ff */
[----:B--2---:R-:W-:Y:S01]  /*0e10*/  FADD R22, R19, R22 ;  /* 0x0000001613167221 */ /* 0x004fe20000000000 */
[----:B---3--:R-:W-:Y:S01]  /*0e20*/  FADD R24, R17, R24 ;  /* 0x0000001811187221 */ /* 0x008fe20000000000 */
[----:B----4-:R-:W-:-:S02]  /*0e30*/  FADD R15, R15, R26 ;  /* 0x0000001a0f0f7221 */ /* 0x010fc40000000000 */
[----:B-----5:R-:W-:Y:S01]  /*0e40*/  FADD R21, R22, R21 ;  /* 0x0000001516157221 */ /* 0x020fe20000000000 */
[----:B------:R-:W-:Y:S01]  /*0e50*/  FADD R23, R24, R23 ;  /* 0x0000001718177221 */ /* 0x000fe20000000000 */
[----:B------:R-:W-:Y:S02]  /*0e60*/  FADD R18, R15, R18 ;  /* 0x000000120f127221 */ /* 0x000fe40000000000 */
[----:B------:R-:W-:Y:S01]  /*0e70*/  FADD R21, R21, R16 ;  /* 0x0000001015157221 */ /* 0x000fe20000000000 */
[----:B------:R-:W-:Y:S01]  /*0e80*/  FADD R14, R23, R14 ;  /* 0x0000000e170e7221 */ /* 0x000fe20000000000 */
[----:B------:R-:W-:Y:S02]  /*0e90*/  FADD R13, R18, R13 ;  /* 0x0000000d120d7221 */ /* 0x000fe40000000000 */
[----:B------:R-:W-:Y:S01]  /*0ea0*/  FADD R19, R21, R12 ;  /* 0x0000000c15137221 */ /* 0x000fe20000000000 */
[----:B------:R-:W-:Y:S01]  /*0eb0*/  FADD R17, R14, R7 ;  /* 0x000000070e117221 */ /* 0x000fe20000000000 */
[----:B------:R-:W-:-:S07]  /*0ec0*/  FADD R15, R13, R20 ;  /* 0x000000140d0f7221 */ /* 0x000fce0000000000 */
.L_x_8:
[----:B------:R-:W-:Y:S05]  /*0ed0*/  BSYNC.RECONVERGENT B1 ;  /* 0x0000000000017941 */ /* 0x000fea0003800200 */
.L_x_7:
[----:B------:R-:W-:Y:S05]  /*0ee0*/  @!P1 BRA `(.L_x_1) ;  /* 0x0000000000389947 */ /* 0x000fea0003800000 */
[----:B0-----:R-:W-:Y:S02]  /*0ef0*/  IADD3 R2, P0, PT, R2, 0x4, RZ ;  /* 0x0000000402027810 */ /* 0x001fe40007f1e0ff */
[----:B------:R-:W-:Y:S02]  /*0f00*/  IADD3 R6, PT, PT, -R6, RZ, RZ ;  /* 0x000000ff06067210 */ /* 0x000fe40007ffe1ff */
[----:B------:R-:W-:-:S09]  /*0f10*/  IADD3.X R3, PT, PT, RZ, R3, RZ, P0, !PT ;  /* 0x00000003ff037210 */ /* 0x000fd200007fe4ff */
.L_x_9:
[----:B------:R-:W-:-:S05]  /*0f20*/  IMAD.WIDE R4, R0, 0xc, R2 ;  /* 0x0000000c00047825 */ /* 0x000fca00078e0202 */
[----:B------:R-:W2:Y:S04]  /*0f30*/  LDG.E.CONSTANT R12, desc[UR4][R4.64+-0x4] ;  /* 0xfffffc04040c7981 */ /* 0x000ea8000c1e9900 */
[----:B------:R-:W3:Y:S04]  /*0f40*/  LDG.E.CONSTANT R14, desc[UR4][R4.64] ;  /* 0x00000004040e7981 */ /* 0x000ee8000c1e9900 */
[----:B------:R-:W4:Y:S01]  /*0f50*/  LDG.E.CONSTANT R16, desc[UR4][R4.64+0x4] ;  /* 0x0000040404107981 */ /* 0x000f22000c1e9900 */
[----:B------:R-:W-:Y:S02]  /*0f60*/  IADD3 R6, PT, PT, R6, 0x1, RZ ;  /* 0x0000000106067810 */ /* 0x000fe40007ffe0ff */
[----:B------:R-:W-:-:S02]  /*0f70*/  IADD3 R0, PT, PT, R0, 0x1, RZ ;  /* 0x0000000100007810 */ /* 0x000fc40007ffe0ff */
[----:B------:R-:W-:Y:S01]  /*0f80*/  ISETP.NE.AND P0, PT, R6, RZ, PT ;  /* 0x000000ff0600720c */ /* 0x000fe20003f05270 */
[----:B--2---:R-:W-:Y:S01]  /*0f90*/  FADD R19, R12, R19 ;  /* 0x000000130c137221 */ /* 0x004fe20000000000 */
[----:B---3--:R-:W-:Y:S01]  /*0fa0*/  FADD R17, R14, R17 ;  /* 0x000000110e117221 */ /* 0x008fe20000000000 */
[----:B----4-:R-:W-:-:S10]  /*0fb0*/  FADD R15, R16, R15 ;  /* 0x0000000f100f7221 */ /* 0x010fd40000000000 */
[----:B------:R-:W-:Y:S05]  /*0fc0*/  @P0 BRA `(.L_x_9) ;  /* 0xfffffffc00d40947 */ /* 0x000fea000383ffff */
.L_x_1:
[----:B------:R-:W-:Y:S05]  /*0fd0*/  BSYNC.RECONVERGENT B0 ;  /* 0x0000000000007941 */ /* 0x000fea0003800200 */
.L_x_0:
[----:B------:R-:W-:Y:S01]  /*0fe0*/  I2FP.F32.S32 R4, R11 ;  /* 0x0000000b00047245 */ /* 0x000fe20000201400 */
[----:B------:R-:W-:Y:S01]  /*0ff0*/  BSSY.RECONVERGENT B0, `(.L_x_10) ;  /* 0x000000f000007945 */ /* 0x000fe20003800200 */
[----:B------:R-:W-:Y:S02]  /*1000*/  ISETP.GE.AND P2, PT, R9, R10, PT ;  /* 0x0000000a0900720c */ /* 0x000fe40003f46270 */
[----:B0-----:R-:W0:Y:S08]  /*1010*/  MUFU.RCP R3, R4 ;  /* 0x0000000400037308 */ /* 0x001e300000001000 */
[----:B------:R-:W1:Y:S01]  /*1020*/  FCHK P0, R19, R4 ;  /* 0x0000000413007302 */ /* 0x000e620000000000 */
[----:B0-----:R-:W-:-:S04]  /*1030*/  FFMA R0, -R4, R3, 1 ;  /* 0x3f80000004007423 */ /* 0x001fc80000000103 */
[----:B------:R-:W-:-:S04]  /*1040*/  FFMA R0, R3, R0, R3 ;  /* 0x0000000003007223 */ /* 0x000fc80000000003 */
[----:B------:R-:W-:-:S04]  /*1050*/  FFMA R3, R0, R19, RZ ;  /* 0x0000001300037223 */ /* 0x000fc800000000ff */
[----:B------:R-:W-:-:S04]  /*1060*/  FFMA R2, -R4, R3, R19 ;  /* 0x0000000304027223 */ /* 0x000fc80000000113 */
[----:B------:R-:W-:Y:S01]  /*1070*/  FFMA R2, R0, R2, R3 ;  /* 0x0000000200027223 */ /* 0x000fe20000000003 */
[----:B-1----:R-:W-:Y:S06]  /*1080*/  @!P0 BRA `(.L_x_11) ;  /* 0x0000000000148947 */ /* 0x002fec0003800000 */
[----:B------:R-:W-:Y:S02]  /*1090*/  MOV R0, R19 ;  /* 0x0000001300007202 */ /* 0x000fe40000000f00 */
[----:B------:R-:W-:Y:S02]  /*10a0*/  MOV R3, R4 ;  /* 0x0000000400037202 */ /* 0x000fe40000000f00 */
[----:B------:R-:W-:-:S07]  /*10b0*/  MOV R12, 0x10d0 ;  /* 0x000010d0000c7802 */ /* 0x000fce0000000f00 */
[----:B------:R-:W-:Y:S05]  /*10c0*/  CALL.REL.NOINC `($__internal_1_$__cuda_sm3x_div_rn_noftz_f32_slowpath) ;  /* 0x0000000c00707944 */ /* 0x000fea0003c00000 */
[----:B------:R-:W-:-:S07]  /*10d0*/  MOV R2, R0 ;  /* 0x0000000000027202 */ /* 0x000fce0000000f00 */
.L_x_11:
[----:B------:R-:W-:Y:S05]  /*10e0*/  BSYNC.RECONVERGENT B0 ;  /* 0x0000000000007941 */ /* 0x000fea0003800200 */
.L_x_10:
[----:B------:R-:W0:Y:S01]  /*10f0*/  MUFU.RCP R3, R4 ;  /* 0x0000000400037308 */ /* 0x000e220000001000 */
[----:B------:R-:W-:Y:S07]  /*1100*/  BSSY.RECONVERGENT B0, `(.L_x_12) ;  /* 0x000000d000007945 */ /* 0x000fee0003800200 */
        /* <DEDUP_REMOVED lines=12> */
.L_x_13:
[----:B------:R-:W-:Y:S05]  /*11d0*/  BSYNC.RECONVERGENT B0 ;  /* 0x0000000000007941 */ /* 0x000fea0003800200 */
.L_x_12:
        /* <DEDUP_REMOVED lines=14> */
.L_x_15:
[----:B------:R-:W-:Y:S05]  /*12c0*/  BSYNC.RECONVERGENT B0 ;  /* 0x0000000000007941 */ /* 0x000fea0003800200 */
.L_x_14:
[----:B------:R-:W0:Y:S01]  /*12d0*/  LDC.64 R16, c[0x0][0x3a8] ;  /* 0x0000ea00ff107b82 */ /* 0x000e220000000a00 */
[----:B------:R-:W-:Y:S01]  /*12e0*/  IMAD R5, R8, 0x3, RZ ;  /* 0x0000000308057824 */ /* 0x000fe200078e02ff */
[----:B------:R-:W-:Y:S01]  /*12f0*/  BSSY.RECONVERGENT B0, `(.L_x_16) ;  /* 0x0000065000007945 */ /* 0x000fe20003800200 */
[----:B------:R-:W-:Y:S01]  /*1300*/  HFMA2 R18, -RZ, RZ, 0, 0 ;  /* 0x00000000ff127431 */ /* 0x000fe200000001ff */
[----:B------:R-:W-:Y:S02]  /*1310*/  MOV R7, RZ ;  /* 0x000000ff00077202 */ /* 0x000fe40000000f00 */
[----:B------:R-:W-:Y:S02]  /*1320*/  CS2R R12, SRZ ;  /* 0x00000000000c7805 */ /* 0x000fe4000001ff00 */
[----:B------:R-:W-:Y:S01]  /*1330*/  MOV R14, RZ ;  /* 0x000000ff000e7202 */ /* 0x000fe20000000f00 */
[----:B0-----:R-:W-:-:S04]  /*1340*/  IMAD.WIDE R16, R5, 0x4, R16 ;  /* 0x0000000405107825 */ /* 0x001fc800078e0210 */
[----:B------:R-:W-:Y:S01]  /*1350*/  HFMA2 R5, -RZ, RZ, 0, 0 ;  /* 0x00000000ff057431 */ /* 0x000fe200000001ff */
[----:B------:R0:W-:Y:S04]  /*1360*/  STG.E desc[UR4][R16.64], R2 ;  /* 0x0000000210007986 */ /* 0x0001e8000c101904 */
[----:B------:R0:W-:Y:S04]  /*1370*/  STG.E desc[UR4][R16.64+0x4], R6 ;  /* 0x0000040610007986 */ /* 0x0001e8000c101904 */
[----:B------:R0:W-:Y:S01]  /*1380*/  STG.E desc[UR4][R16.64+0x8], R3 ;  /* 0x0000080310007986 */ /* 0x0001e2000c101904 */
[----:B------:R-:W-:Y:S05]  /*1390*/  @P2 BRA `(.L_x_17) ;  /* 0x0000000400682947 */ /* 0x000fea0003800000 */
[----:B------:R-:W-:Y:S01]  /*13a0*/  LOP3.LUT P0, R11, R11, 0x3, RZ, 0xc0, !PT ;  /* 0x000000030b0b7812 */ /* 0x000fe2000780c0ff */
[----:B------:R-:W-:Y:S01]  /*13b0*/  BSSY.RECONVERGENT B1, `(.L_x_18) ;  /* 0x000001f000017945 */ /* 0x000fe20003800200 */
[----:B------:R-:W-:Y:S02]  /*13c0*/  IADD3 R0, PT, PT, R9, -R10, RZ ;  /* 0x8000000a09007210 */ /* 0x000fe40007ffe0ff */
[----:B------:R-:W-:Y:S02]  /*13d0*/  MOV R18, RZ ;  /* 0x000000ff00127202 */ /* 0x000fe40000000f00 */
[----:B------:R-:W-:-:S07]  /*13e0*/  ISETP.GT.U32.AND P1, PT, R0, -0x4, PT ;  /* 0xfffffffc0000780c */ /* 0x000fce0003f24070 */
[----:B------:R-:W-:Y:S06]  /*13f0*/  @!P0 BRA `(.L_x_19) ;  /* 0x0000000000688947 */ /* 0x000fec0003800000 */
[----:B------:R-:W-:Y:S01]  /*1400*/  HFMA2 R18, -RZ, RZ, 0, 0 ;  /* 0x00000000ff127431 */ /* 0x000fe200000001ff */
[----:B------:R-:W-:Y:S01]  /*1410*/  IADD3 R0, PT, PT, -R11, RZ, RZ ;  /* 0x000000ff0b007210 */ /* 0x000fe20007ffe1ff */
[----:B------:R-:W-:Y:S02]  /*1420*/  HFMA2 R5, -RZ, RZ, 0, 0 ;  /* 0x00000000ff057431 */ /* 0x000fe400000001ff */
[----:B------:R-:W-:Y:S01]  /*1430*/  IMAD R11, R9, 0x6, RZ ;  /* 0x00000006090b7824 */ /* 0x000fe200078e02ff */
[----:B------:R-:W-:Y:S02]  /*1440*/  MOV R7, RZ ;  /* 0x000000ff00077202 */ /* 0x000fe40000000f00 */
[----:B------:R-:W-:Y:S02]  /*1450*/  CS2R R12, SRZ ;  /* 0x00000000000c7805 */ /* 0x000fe4000001ff00 */
[----:B------:R-:W-:-:S07]  /*1460*/  MOV R14, RZ ;  /* 0x000000ff000e7202 */ /* 0x000fce0000000f00 */
.L_x_20:
[----:B0-----:R-:W0:Y:S02]  /*1470*/  LDC.64 R2, c[0x0][0x3a0] ;  /* 0x0000e800ff027b82 */ /* 0x001e240000000a00 */
[----:B0-----:R-:W-:-:S05]  /*1480*/  IMAD.WIDE R2, R11, 0x4, R2 ;  /* 0x000000040b027825 */ /* 0x001fca00078e0202 */
[----:B------:R-:W2:Y:S04]  /*1490*/  LDG.E.CONSTANT R6, desc[UR4][R2.64] ;  /* 0x0000000402067981 */ /* 0x000ea8000c1e9900 */
[----:B------:R-:W3:Y:S04]  /*14a0*/  LDG.E.CONSTANT R15, desc[UR4][R2.64+0x4] ;  /* 0x00000404020f7981 */ /* 0x000ee8000c1e9900 */
[----:B------:R-:W4:Y:S04]  /*14b0*/  LDG.E.CONSTANT R17, desc[UR4][R2.64+0x8] ;  /* 0x0000080402117981 */ /* 0x000f28000c1e9900 */
[----:B------:R-:W5:Y:S04]  /*14c0*/  LDG.E.CONSTANT R16, desc[UR4][R2.64+0xc] ;  /* 0x00000c0402107981 */ /* 0x000f68000c1e9900 */
[----:B------:R-:W5:Y:S04]  /*14d0*/  LDG.E.CONSTANT R20, desc[UR4][R2.64+0x10] ;  /* 0x0000100402147981 */ /* 0x000f68000c1e9900 */
[----:B------:R-:W5:Y:S01]  /*14e0*/  LDG.E.CONSTANT R19, desc[UR4][R2.64+0x14] ;  /* 0x0000140402137981 */ /* 0x000f62000c1e9900 */
[----:B------:R-:W-:-:S02]  /*14f0*/  IADD3 R0, PT, PT, R0, 0x1, RZ ;  /* 0x0000000100007810 */ /* 0x000fc40007ffe0ff */
[----:B------:R-:W-:Y:S02]  /*1500*/  IADD3 R9, PT, PT, R9, 0x1, RZ ;  /* 0x0000000109097810 */ /* 0x000fe40007ffe0ff */
[----:B------:R-:W-:Y:S02]  /*1510*/  ISETP.NE.AND P0, PT, R0, RZ, PT ;  /* 0x000000ff0000720c */ /* 0x000fe40003f05270 */
[----:B------:R-:W-:Y:S01]  /*1520*/  IADD3 R11, PT, PT, R11, 0x6, RZ ;  /* 0x000000060b0b7810 */ /* 0x000fe20007ffe0ff */
[----:B--2---:R-:W-:Y:S01]  /*1530*/  FADD R13, R6, R13 ;  /* 0x0000000d060d7221 */ /* 0x004fe20000000000 */
[----:B---3--:R-:W-:Y:S01]  /*1540*/  FADD R14, R15, R14 ;  /* 0x0000000e0f0e7221 */ /* 0x008fe20000000000 */
[----:B----4-:R-:W-:Y:S01]  /*1550*/  FADD R12, R17, R12 ;  /* 0x0000000c110c7221 */ /* 0x010fe20000000000 */
[----:B-----5:R-:W-:Y:S01]  /*1560*/  FADD R5, R16, R5 ;  /* 0x0000000510057221 */ /* 0x020fe20000000000 */
[----:B------:R-:W-:Y:S01]  /*1570*/  FADD R7, R20, R7 ;  /* 0x0000000714077221 */ /* 0x000fe20000000000 */
[----:B------:R-:W-:-:S05]  /*1580*/  FADD R18, R19, R18 ;  /* 0x0000001213127221 */ /* 0x000fca0000000000 */
[----:B------:R-:W-:Y:S05]  /*1590*/  @P0 BRA `(.L_x_20) ;  /* 0xfffffffc00b40947 */ /* 0x000fea000383ffff */
.L_x_19:
[----:B------:R-:W-:Y:S05]  /*15a0*/  BSYNC.RECONVERGENT B1 ;  /* 0x0000000000017941 */ /* 0x000fea0003800200 */
.L_x_18:
[----:B------:R-:W-:Y:S05]  /*15b0*/  @P1 BRA `(.L_x_17) ;  /* 0x0000000000e01947 */ /* 0x000fea0003800000 */
[----:B------:R-:W-:Y:S01]  /*15c0*/  IADD3 R10, PT, PT, -R10, R9, RZ ;  /* 0x000000090a0a7210 */ /* 0x000fe20007ffe1ff */
[----:B------:R-:W-:-:S07]  /*15d0*/  IMAD R0, R9, 0x6, RZ ;  /* 0x0000000609007824 */ /* 0x000fce00078e02ff */
.L_x_21:
[----:B0-----:R-:W0:Y:S02]  /*15e0*/  LDC.64 R2, c[0x0][0x3a0] ;  /* 0x0000e800ff027b82 */ /* 0x001e240000000a00 */
[----:B0-----:R-:W-:-:S05]  /*15f0*/  IMAD.WIDE R2, R0, 0x4, R2 ;  /* 0x0000000400027825 */ /* 0x001fca00078e0202 */
        /* <DEDUP_REMOVED lines=20> */
[----:B------:R-:W-:-:S03]  /*1740*/  FADD R5, R22, R5 ;  /* 0x0000000516057221 */ /* 0x000fc60000000000 */
[----:B------:R-:W5:Y:S01]  /*1750*/  LDG.E.CONSTANT R9, desc[UR4][R2.64+0x3c] ;  /* 0x00003c0402097981 */ /* 0x000f62000c1e9900 */
[----:B------:R-:W-:-:S03]  /*1760*/  FADD R7, R24, R7 ;  /* 0x0000000718077221 */ /* 0x000fc60000000000 */
[----:B------:R-:W5:Y:S01]  /*1770*/  LDG.E.CONSTANT R22, desc[UR4][R2.64+0x40] ;  /* 0x0000400402167981 */ /* 0x000f62000c1e9900 */
[----:B------:R-:W-:-:S03]  /*1780*/  FADD R18, R11, R18 ;  /* 0x000000120b127221 */ /* 0x000fc60000000000 */
[----:B------:R-:W5:Y:S04]  /*1790*/  LDG.E.CONSTANT R11, desc[UR4][R2.64+0x38] ;  /* 0x00003804020b7981 */ /* 0x000f68000c1e9900 */
[----:B------:R-:W5:Y:S01]  /*17a0*/  LDG.E.CONSTANT R24, desc[UR4][R2.64+0x44] ;  /* 0x0000440402187981 */ /* 0x000f62000c1e9900 */
[----:B------:R-:W-:Y:S01]  /*17b0*/  FADD R26, R20, R19 ;  /* 0x00000013141a7221 */ /* 0x000fe20000000000 */
[----:B------:R-:W-:Y:S02]  /*17c0*/  FADD R28, R21, R6 ;  /* 0x00000006151c7221 */ /* 0x000fe40000000000 */
[----:B------:R-:W5:Y:S04]  /*17d0*/  LDG.E.CONSTANT R21, desc[UR4][R2.64+0x50] ;  /* 0x0000500402157981 */ /* 0x000f68000c1e9900 */
[----:B------:R-:W5:Y:S04]  /*17e0*/  LDG.E.CONSTANT R19, desc[UR4][R2.64+0x54] ;  /* 0x0000540402137981 */ /* 0x000f68000c1e9900 */
[----:B------:R-:W5:Y:S04]  /*17f0*/  LDG.E.CONSTANT R6, desc[UR4][R2.64+0x58] ;  /* 0x0000580402067981 */ /* 0x000f68000c1e9900 */
[----:B------:R-:W5:Y:S01]  /*1800*/  LDG.E.CONSTANT R20, desc[UR4][R2.64+0x5c] ;  /* 0x00005c0402147981 */ /* 0x000f62000c1e9900 */
[----:B------:R-:W-:-:S04]  /*1810*/  IADD3 R10, PT, PT, R10, 0x4, RZ ;  /* 0x000000040a0a7810 */ /* 0x000fc80007ffe0ff */
[----:B------:R-:W-:Y:S01]  /*1820*/  ISETP.NE.AND P0, PT, R10, RZ, PT ;  /* 0x000000ff0a00720c */ /* 0x000fe20003f05270 */
[----:B------:R-:W-:Y:S01]  /*1830*/  FADD R15, R18, R15 ;  /* 0x0000000f120f7221 */ /* 0x000fe20000000000 */
[----:B------:R-:W-:Y:S01]  /*1840*/  IADD3 R0, PT, PT, R0, 0x18, RZ ;  /* 0x0000001800007810 */ /* 0x000fe20007ffe0ff */
[----:B--2---:R-:W-:Y:S01]  /*1850*/  FADD R26, R26, R13 ;  /* 0x0000000d1a1a7221 */ /* 0x004fe20000000000 */
[----:B---3--:R-:W-:Y:S01]  /*1860*/  FADD R12, R5, R12 ;  /* 0x0000000c050c7221 */ /* 0x008fe20000000000 */
[----:B----4-:R-:W-:Y:S01]  /*1870*/  FADD R7, R7, R16 ;  /* 0x0000001007077221 */ /* 0x010fe20000000000 */
[----:B-----5:R-:W-:Y:S02]  /*1880*/  FADD R14, R17, R14 ;  /* 0x0000000e110e7221 */ /* 0x020fe40000000000 */
[----:B------:R-:W-:Y:S02]  /*1890*/  FADD R16, R12, R9 ;  /* 0x000000090c107221 */ /* 0x000fe40000000000 */
[----:B------:R-:W-:Y:S01]  /*18a0*/  FADD R13, R14, R23 ;  /* 0x000000170e0d7221 */ /* 0x000fe20000000000 */
[----:B------:R-:W-:Y:S01]  /*18b0*/  FADD R7, R7, R22 ;  /* 0x0000001607077221 */ /* 0x000fe20000000000 */
[----:B------:R-:W-:Y:S01]  /*18c0*/  FADD R28, R28, R11 ;  /* 0x0000000b1c1c7221 */ /* 0x000fe20000000000 */
[----:B------:R-:W-:Y:S01]  /*18d0*/  FADD R15, R15, R24 ;  /* 0x000000180f0f7221 */ /* 0x000fe20000000000 */
[----:B------:R-:W-:-:S02]  /*18e0*/  FADD R14, R26, R25 ;  /* 0x000000191a0e7221 */ /* 0x000fc40000000000 */
[----:B------:R-:W-:Y:S01]  /*18f0*/  FADD R12, R28, R21 ;  /* 0x000000151c0c7221 */ /* 0x000fe20000000000 */
[----:B------:R-:W-:Y:S01]  /*1900*/  FADD R5, R16, R19 ;  /* 0x0000001310057221 */ /* 0x000fe20000000000 */
[----:B------:R-:W-:Y:S01]  /*1910*/  FADD R7, R7, R6 ;  /* 0x0000000607077221 */ /* 0x000fe20000000000 */
[----:B------:R-:W-:Y:S01]  /*1920*/  FADD R18, R15, R20 ;  /* 0x000000140f127221 */ /* 0x000fe20000000000 */
[----:B------:R-:W-:Y:S06]  /*1930*/  @P0 BRA `(.L_x_21) ;  /* 0xfffffffc00280947 */ /* 0x000fec000383ffff */
.L_x_17:
[----:B------:R-:W-:Y:S05]  /*1940*/  BSYNC.RECONVERGENT B0 ;  /* 0x0000000000007941 */ /* 0x000fea0003800200 */
.L_x_16:
[----:B------:R-:W-:Y:S01]  /*1950*/  IADD3 R0, PT, PT, R4, 0x1800000, RZ ;  /* 0x0180000004007810 */ /* 0x000fe20007ffe0ff */
[----:B------:R-:W-:Y:S01]  /*1960*/  BSSY.RECONVERGENT B0, `(.L_x_22) ;  /* 0x000000c000007945 */ /* 0x000fe20003800200 */
[----:B------:R-:W-:Y:S02]  /*1970*/  IMAD R8, R8, 0x6, RZ ;  /* 0x0000000608087824 */ /* 0x000fe400078e02ff */
[----:B------:R-:W-:-:S04]  /*1980*/  LOP3.LUT R0, R0, 0x7f800000, RZ, 0xc0, !PT ;  /* 0x7f80000000007812 */ /* 0x000fc800078ec0ff */
[----:B------:R-:W-:-:S13]  /*1990*/  ISETP.GT.U32.AND P0, PT, R0, 0x1ffffff, PT ;  /* 0x01ffffff0000780c */ /* 0x000fda0003f04070 */
[----:B------:R-:W-:Y:S05]  /*19a0*/  @P0 BRA `(.L_x_23) ;  /* 0x00000000000c0947 */ /* 0x000fea0003800000 */
[----:B0-----:R-:W-:-:S07]  /*19b0*/  MOV R6, 0x19d0 ;  /* 0x000019d000067802 */ /* 0x001fce0000000f00 */
[----:B------:R-:W-:Y:S05]  /*19c0*/  CALL.REL.NOINC `($__internal_0_$__cuda_sm20_rcp_rn_f32_slowpath) ;  /* 0x0000000000547944 */ /* 0x000fea0003c00000 */
[----:B------:R-:W-:Y:S05]  /*19d0*/  BRA `(.L_x_24) ;  /* 0x0000000000107947 */ /* 0x000fea0003800000 */
.L_x_23:
[----:B0-----:R-:W0:Y:S02]  /*19e0*/  MUFU.RCP R3, R4 ;  /* 0x0000000400037308 */ /* 0x001e240000001000 */
[----:B0-----:R-:W-:-:S04]  /*19f0*/  FFMA R0, R4, R3, -1 ;  /* 0xbf80000004007423 */ /* 0x001fc80000000003 */
[----:B------:R-:W-:-:S04]  /*1a00*/  FADD.FTZ R0, -R0, -RZ ;  /* 0x800000ff00007221 */ /* 0x000fc80000010100 */
[----:B------:R-:W-:-:S07]  /*1a10*/  FFMA R0, R3, R0, R3 ;  /* 0x0000000003007223 */ /* 0x000fce0000000003 */
.L_x_24:
[----:B------:R-:W-:Y:S05]  /*1a20*/  BSYNC.RECONVERGENT B0 ;  /* 0x0000000000007941 */ /* 0x000fea0003800200 */
.L_x_22:
[----:B------:R-:W0:Y:S01]  /*1a30*/  LDC.64 R2, c[0x0][0x3b0] ;  /* 0x0000ec00ff027b82 */ /* 0x000e220000000a00 */
[C---:B------:R-:W-:Y:S01]  /*1a40*/  FMUL R13, R0.reuse, R13 ;  /* 0x0000000d000d7220 */ /* 0x040fe20000400000 */
[C---:B------:R-:W-:Y:S01]  /*1a50*/  FMUL R11, R0.reuse, R14 ;  /* 0x0000000e000b7220 */ /* 0x040fe20000400000 */
[C---:B------:R-:W-:Y:S01]  /*1a60*/  FMUL R5, R0.reuse, R5 ;  /* 0x0000000500057220 */ /* 0x040fe20000400000 */
[C---:B------:R-:W-:Y:S01]  /*1a70*/  FMUL R7, R0.reuse, R7 ;  /* 0x0000000700077220 */ /* 0x040fe20000400000 */
[----:B------:R-:W-:Y:S01]  /*1a80*/  FMUL R15, R0, R18 ;  /* 0x00000012000f7220 */ /* 0x000fe20000400000 */
[----:B0-----:R-:W-:-:S04]  /*1a90*/  IMAD.WIDE R8, R8, 0x4, R2 ;  /* 0x0000000408087825 */ /* 0x001fc800078e0202 */
[----:B------:R-:W-:Y:S01]  /*1aa0*/  FMUL R3, R0, R12 ;  /* 0x0000000c00037220 */ /* 0x000fe20000400000 */
[----:B------:R-:W-:Y:S04]  /*1ab0*/  STG.E desc[UR4][R8.64], R13 ;  /* 0x0000000d08007986 */ /* 0x000fe8000c101904 */
[----:B------:R-:W-:Y:S04]  /*1ac0*/  STG.E desc[UR4][R8.64+0x4], R11 ;  /* 0x0000040b08007986 */ /* 0x000fe8000c101904 */
[----:B------:R-:W-:Y:S04]  /*1ad0*/  STG.E desc[UR4][R8.64+0x8], R3 ;  /* 0x0000080308007986 */ /* 0x000fe8000c101904 */
[----:B------:R-:W-:Y:S04]  /*1ae0*/  STG.E desc[UR4][R8.64+0xc], R5 ;  /* 0x00000c0508007986 */ /* 0x000fe8000c101904 */
[----:B------:R-:W-:Y:S04]  /*1af0*/  STG.E desc[UR4][R8.64+0x10], R7 ;  /* 0x0000100708007986 */ /* 0x000fe8000c101904 */
[----:B------:R-:W-:Y:S01]  /*1b00*/  STG.E desc[UR4][R8.64+0x14], R15 ;  /* 0x0000140f08007986 */ /* 0x000fe2000c101904 */
[----:B------:R-:W-:Y:S05]  /*1b10*/  EXIT ;  /* 0x000000000000794d */ /* 0x000fea0003800000 */
        .weak           $__internal_0_$__cuda_sm20_rcp_rn_f32_slowpath
        .type           $__internal_0_$__cuda_sm20_rcp_rn_f32_slowpath,@function
        .size           $__internal_0_$__cuda_sm20_rcp_rn_f32_slowpath,($__internal_1_$__cuda_sm3x_div_rn_noftz_f32_slowpath - $__internal_0_$__cuda_sm20_rcp_rn_f32_slowpath)
$__internal_0_$__cuda_sm20_rcp_rn_f32_slowpath:
[----:B------:R-:W-:Y:S01]  /*1b20*/  SHF.L.U32 R0, R4, 0x1, RZ ;  /* 0x0000000104007819 */ /* 0x000fe200000006ff */
[----:B------:R-:W-:Y:S03]  /*1b30*/  BSSY.RECONVERGENT B1, `(.L_x_25) ;  /* 0x0000031000017945 */ /* 0x000fe60003800200 */
[----:B------:R-:W-:Y:S02]  /*1b40*/  SHF.R.U32.HI R2, RZ, 0x18, R0 ;  /* 0x00000018ff027819 */ /* 0x000fe40000011600 */
[----:B------:R-:W-:Y:S02]  /*1b50*/  MOV R0, R4 ;  /* 0x0000000400007202 */ /* 0x000fe40000000f00 */
[----:B------:R-:W-:-:S13]  /*1b60*/  ISETP.NE.U32.AND P0, PT, R2, RZ, PT ;  /* 0x000000ff0200720c */ /* 0x000fda0003f05070 */
[----:B------:R-:W-:Y:S05]  /*1b70*/  @P0 BRA `(.L_x_26) ;  /* 0x0000000000280947 */ /* 0x000fea0003800000 */
[----:B------:R-:W-:-:S04]  /*1b80*/  SHF.L.U32 R2, R0, 0x1, RZ ;  /* 0x0000000100027819 */ /* 0x000fc800000006ff */
[----:B------:R-:W-:-:S13]  /*1b90*/  ISETP.NE.AND P0, PT, R2, RZ, PT ;  /* 0x000000ff0200720c */ /* 0x000fda0003f05270 */
[----:B------:R-:W-:Y:S01]  /*1ba0*/  @P0 FFMA R4, R0, 1.84467440737095516160e+19, RZ ;  /* 0x5f80000000040823 */ /* 0x000fe200000000ff */
[----:B------:R-:W-:Y:S08]  /*1bb0*/  @!P0 MUFU.RCP R3, R0 ;  /* 0x0000000000038308 */ /* 0x000ff00000001000 */
[----:B------:R-:W0:Y:S02]  /*1bc0*/  @P0 MUFU.RCP R9, R4 ;  /* 0x0000000400090308 */ /* 0x000e240000001000 */
[----:B0-----:R-:W-:-:S04]  /*1bd0*/  @P0 FFMA R2, R4, R9, -1 ;  /* 0xbf80000004020423 */ /* 0x001fc80000000009 */
[----:B------:R-:W-:-:S04]  /*1be0*/  @P0 FADD.FTZ R2, -R2, -RZ ;  /* 0x800000ff02020221 */ /* 0x000fc80000010100 */
[----:B------:R-:W-:-:S04]  /*1bf0*/  @P0 FFMA R2, R9, R2, R9 ;  /* 0x0000000209020223 */ /* 0x000fc80000000009 */
[----:B------:R-:W-:Y:S01]  /*1c00*/  @P0 FFMA R3, R2, 1.84467440737095516160e+19, RZ ;  /* 0x5f80000002030823 */ /* 0x000fe200000000ff */
[----:B------:R-:W-:Y:S06]  /*1c10*/  BRA `(.L_x_27) ;  /* 0x0000000000887947 */ /* 0x000fec0003800000 */
.L_x_26:
[----:B------:R-:W-:-:S04]  /*1c20*/  IADD3 R3, PT, PT, R2, -0xfd, RZ ;  /* 0xffffff0302037810 */ /* 0x000fc80007ffe0ff */
[----:B------:R-:W-:-:S13]  /*1c30*/  ISETP.GT.U32.AND P0, PT, R3, 0x1, PT ;  /* 0x000000010300780c */ /* 0x000fda0003f04070 */
[----:B------:R-:W-:Y:S05]  /*1c40*/  @P0 BRA `(.L_x_28) ;  /* 0x0000000000780947 */ /* 0x000fea0003800000 */
[----:B------:R-:W-:Y:S01]  /*1c50*/  LOP3.LUT R4, R0, 0x7fffff, RZ, 0xc0, !PT ;  /* 0x007fffff00047812 */ /* 0x000fe200078ec0ff */
[----:B------:R-:W-:-:S03]  /*1c60*/  HFMA2 R16, -RZ, RZ, 0, 1.78813934326171875e-07 ;  /* 0x00000003ff107431 */ /* 0x000fc600000001ff */
[----:B------:R-:W-:-:S04]  /*1c70*/  LOP3.LUT R4, R4, 0x3f800000, RZ, 0xfc, !PT ;  /* 0x3f80000004047812 */ /* 0x000fc800078efcff */
[----:B------:R-:W0:Y:S01]  /*1c80*/  MUFU.RCP R9, R4 ;  /* 0x0000000400097308 */ /* 0x000e220000001000 */
[----:B------:R-:W-:Y:S01]  /*1c90*/  SHF.L.U32 R15, R16, R3, RZ ;  /* 0x00000003100f7219 */ /* 0x000fe200000006ff */
[----:B0-----:R-:W-:-:S04]  /*1ca0*/  FFMA R10, R4, R9, -1 ;  /* 0xbf800000040a7423 */ /* 0x001fc80000000009 */
[----:B------:R-:W-:-:S04]  /*1cb0*/  FADD.FTZ R10, -R10, -RZ ;  /* 0x800000ff0a0a7221 */ /* 0x000fc80000010100 */
[CCC-:B------:R-:W-:Y:S01]  /*1cc0*/  FFMA.RM R11, R9.reuse, R10.reuse, R9.reuse ;  /* 0x0000000a090b7223 */ /* 0x1c0fe20000004009 */
[----:B------:R-:W-:-:S04]  /*1cd0*/  FFMA.RP R10, R9, R10, R9 ;  /* 0x0000000a090a7223 */ /* 0x000fc80000008009 */
[C---:B------:R-:W-:Y:S02]  /*1ce0*/  LOP3.LUT R9, R11.reuse, 0x7fffff, RZ, 0xc0, !PT ;  /* 0x007fffff0b097812 */ /* 0x040fe400078ec0ff */
[----:B------:R-:W-:Y:S02]  /*1cf0*/  FSETP.NEU.FTZ.AND P0, PT, R11, R10, PT ;  /* 0x0000000a0b00720b */ /* 0x000fe40003f1d000 */
[----:B------:R-:W-:Y:S02]  /*1d00*/  LOP3.LUT R10, R9, 0x800000, RZ, 0xfc, !PT ;  /* 0x00800000090a7812 */ /* 0x000fe400078efcff */
[----:B------:R-:W-:Y:S02]  /*1d10*/  SEL R9, RZ, 0xffffffff, !P0 ;  /* 0xffffffffff097807 */ /* 0x000fe40004000000 */
[----:B------:R-:W-:Y:S02]  /*1d20*/  LOP3.LUT R4, R15, R10, RZ, 0xc0, !PT ;  /* 0x0000000a0f047212 */ /* 0x000fe400078ec0ff */
[----:B------:R-:W-:-:S02]  /*1d30*/  IADD3 R9, PT, PT, -R9, RZ, RZ ;  /* 0x000000ff09097210 */ /* 0x000fc40007ffe1ff */
[-C--:B------:R-:W-:Y:S02]  /*1d40*/  SHF.R.U32.HI R4, RZ, R3.reuse, R4 ;  /* 0x00000003ff047219 */ /* 0x080fe40000011604 */
[----:B------:R-:W-:Y:S02]  /*1d50*/  LOP3.LUT P1, RZ, R9, R3, R10, 0xf8, !PT ;  /* 0x0000000309ff7212 */ /* 0x000fe4000782f80a */
[C---:B------:R-:W-:Y:S02]  /*1d60*/  LOP3.LUT P0, RZ, R4.reuse, 0x1, RZ, 0xc0, !PT ;  /* 0x0000000104ff7812 */ /* 0x040fe4000780c0ff */
[----:B------:R-:W-:-:S04]  /*1d70*/  LOP3.LUT P2, RZ, R4, 0x2, RZ, 0xc0, !PT ;  /* 0x0000000204ff7812 */ /* 0x000fc8000784c0ff */
[----:B------:R-:W-:Y:S02]  /*1d80*/  PLOP3.LUT P0, PT, P0, P1, P2, 0xe0, 0x0 ;  /* 0x000000000000781c */ /* 0x000fe40000703c20 */
[----:B------:R-:W-:Y:S02]  /*1d90*/  LOP3.LUT P1, RZ, R0, 0x7fffff, RZ, 0xc0, !PT ;  /* 0x007fffff00ff7812 */ /* 0x000fe4000782c0ff */
[----:B------:R-:W-:-:S04]  /*1da0*/  SEL R3, RZ, 0x1, !P0 ;  /* 0x00000001ff037807 */ /* 0x000fc80004000000 */
[----:B------:R-:W-:-:S04]  /*1db0*/  IADD3 R3, PT, PT, -R3, RZ, RZ ;  /* 0x000000ff03037210 */ /* 0x000fc80007ffe1ff */
[----:B------:R-:W-:Y:S02]  /*1dc0*/  ISETP.GE.AND P0, PT, R3, RZ, PT ;  /* 0x000000ff0300720c */ /* 0x000fe40003f06270 */
[----:B------:R-:W-:-:S04]  /*1dd0*/  IADD3 R3, PT, PT, R2, -0xfc, RZ ;  /* 0xffffff0402037810 */ /* 0x000fc80007ffe0ff */
[----:B------:R-:W-:-:S07]  /*1de0*/  SHF.R.U32.HI R3, RZ, R3, R10 ;  /* 0x00000003ff037219 */ /* 0x000fce000001160a */
[----:B------:R-:W-:-:S04]  /*1df0*/  @!P0 IADD3 R3, PT, PT, R3, 0x1, RZ ;  /* 0x0000000103038810 */ /* 0x000fc80007ffe0ff */
[----:B------:R-:W-:-:S04]  /*1e00*/  @!P1 SHF.L.U32 R3, R3, 0x1, RZ ;  /* 0x0000000103039819 */ /* 0x000fc800000006ff */
[----:B------:R-:W-:Y:S01]  /*1e10*/  LOP3.LUT R3, R3, 0x80000000, R0, 0xf8, !PT ;  /* 0x8000000003037812 */ /* 0x000fe200078ef800 */
[----:B------:R-:W-:Y:S06]  /*1e20*/  BRA `(.L_x_27) ;  /* 0x0000000000047947 */ /* 0x000fec0003800000 */
.L_x_28:
[----:B------:R0:W1:Y:S02]  /*1e30*/  MUFU.RCP R3, R0 ;  /* 0x0000000000037308 */ /* 0x0000640000001000 */
.L_x_27:
[----:B------:R-:W-:Y:S05]  /*1e40*/  BSYNC.RECONVERGENT B1 ;  /* 0x0000000000017941 */ /* 0x000fea0003800200 */
.L_x_25:
[----:B01----:R-:W-:Y:S01]  /*1e50*/  MOV R0, R3 ;  /* 0x0000000300007202 */ /* 0x003fe20000000f00 */
[----:B------:R-:W-:Y:S01]  /*1e60*/  HFMA2 R3, -RZ, RZ, 0, 0 ;  /* 0x00000000ff037431 */ /* 0x000fe200000001ff */
[----:B------:R-:W-:-:S04]  /*1e70*/  MOV R2, R6 ;  /* 0x0000000600027202 */ /* 0x000fc80000000f00 */
[----:B------:R-:W-:Y:S05]  /*1e80*/  RET.REL.NODEC R2 `(_ZN10cuda_vgicp42compute_voxel_means_and_covariances_kernelEPK6float3PKiS4_S4_PKfPfS7_) ;  /* 0xffffffe0025c7950 */ /* 0x000fea0003c3ffff */
        .weak           $__internal_1_$__cuda_sm3x_div_rn_noftz_f32_slowpath
        .type           $__internal_1_$__cuda_sm3x_div_rn_noftz_f32_slowpath,@function
        .size           $__internal_1_$__cuda_sm3x_div_rn_noftz_f32_slowpath,(.L_x_145 - $__internal_1_$__cuda_sm3x_div_rn_noftz_f32_slowpath)
$__internal_1_$__cuda_sm3x_div_rn_noftz_f32_slowpath:
[----:B------:R-:W-:Y:S01]  /*1e90*/  SHF.R.U32.HI R7, RZ, 0x17, R3 ;  /* 0x00000017ff077819 */ /* 0x000fe20000011603 */
[----:B------:R-:W-:Y:S01]  /*1ea0*/  BSSY.RECONVERGENT B1, `(.L_x_29) ;  /* 0x0000062000017945 */ /* 0x000fe20003800200 */
[----:B------:R-:W-:Y:S02]  /*1eb0*/  SHF.R.U32.HI R5, RZ, 0x17, R0 ;  /* 0x00000017ff057819 */ /* 0x000fe40000011600 */
[----:B------:R-:W-:Y:S02]  /*1ec0*/  LOP3.LUT R7, R7, 0xff, RZ, 0xc0, !PT ;  /* 0x000000ff07077812 */ /* 0x000fe400078ec0ff */
[----:B------:R-:W-:Y:S02]  /*1ed0*/  LOP3.LUT R13, R5, 0xff, RZ, 0xc0, !PT ;  /* 0x000000ff050d7812 */ /* 0x000fe400078ec0ff */
[----:B------:R-:W-:Y:S02]  /*1ee0*/  IADD3 R16, PT, PT, R7, -0x1, RZ ;  /* 0xffffffff07107810 */ /* 0x000fe40007ffe0ff */
[----:B------:R-:W-:-:S02]  /*1ef0*/  IADD3 R14, PT, PT, R13, -0x1, RZ ;  /* 0xffffffff0d0e7810 */ /* 0x000fc40007ffe0ff */
[----:B------:R-:W-:-:S04]  /*1f00*/  ISETP.GT.U32.AND P0, PT, R16, 0xfd, PT ;  /* 0x000000fd1000780c */ /* 0x000fc80003f04070 */
[----:B------:R-:W-:-:S13]  /*1f10*/  ISETP.GT.U32.OR P0, PT, R14, 0xfd, P0 ;  /* 0x000000fd0e00780c */ /* 0x000fda0000704470 */
[----:B------:R-:W-:Y:S01]  /*1f20*/  @!P0 MOV R5, RZ ;  /* 0x000000ff00058202 */ /* 0x000fe20000000f00 */
[----:B------:R-:W-:Y:S06]  /*1f30*/  @!P0 BRA `(.L_x_30) ;  /* 0x00000000005c8947 */ /* 0x000fec0003800000 */
[----:B------:R-:W-:Y:S02]  /*1f40*/  FSETP.GTU.FTZ.AND P0, PT, |R0|, +INF , PT ;  /* 0x7f8000000000780b */ /* 0x000fe40003f1c200 */
[----:B------:R-:W-:-:S04]  /*1f50*/  FSETP.GTU.FTZ.AND P1, PT, |R3|, +INF , PT ;  /* 0x7f8000000300780b */ /* 0x000fc80003f3c200 */
[----:B------:R-:W-:-:S13]  /*1f60*/  PLOP3.LUT P0, PT, P0, P1, PT, 0xf8, 0x8f ;  /* 0x00000000008f781c */ /* 0x000fda0000703f70 */
[----:B------:R-:W-:Y:S05]  /*1f70*/  @P0 BRA `(.L_x_31) ;  /* 0x00000004004c0947 */ /* 0x000fea0003800000 */
[----:B------:R-:W-:-:S13]  /*1f80*/  LOP3.LUT P0, RZ, R3, 0x7fffffff, R0, 0xc8, !PT ;  /* 0x7fffffff03ff7812 */ /* 0x000fda000780c800 */
[----:B------:R-:W-:Y:S05]  /*1f90*/  @!P0 BRA `(.L_x_32) ;  /* 0x00000004003c8947 */ /* 0x000fea0003800000 */
[C---:B------:R-:W-:Y:S02]  /*1fa0*/  FSETP.NEU.FTZ.AND P3, PT, |R0|.reuse, +INF , PT ;  /* 0x7f8000000000780b */ /* 0x040fe40003f7d200 */
[----:B------:R-:W-:Y:S02]  /*1fb0*/  FSETP.NEU.FTZ.AND P1, PT, |R3|, +INF , PT ;  /* 0x7f8000000300780b */ /* 0x000fe40003f3d200 */
[----:B------:R-:W-:-:S11]  /*1fc0*/  FSETP.NEU.FTZ.AND P0, PT, |R0|, +INF , PT ;  /* 0x7f8000000000780b */ /* 0x000fd60003f1d200 */
[----:B------:R-:W-:Y:S05]  /*1fd0*/  @!P1 BRA !P3, `(.L_x_32) ;  /* 0x00000004002c9947 */ /* 0x000fea0005800000 */
[----:B------:R-:W-:-:S04]  /*1fe0*/  LOP3.LUT P3, RZ, R0, 0x7fffffff, RZ, 0xc0, !PT ;  /* 0x7fffffff00ff7812 */ /* 0x000fc8000786c0ff */
[----:B------:R-:W-:-:S13]  /*1ff0*/  PLOP3.LUT P1, PT, P1, P3, PT, 0x2f, 0xf2 ;  /* 0x0000000000f2781c */ /* 0x000fda0000f26577 */
[----:B------:R-:W-:Y:S05]  /*2000*/  @P1 BRA `(.L_x_33) ;  /* 0x0000000400181947 */ /* 0x000fea0003800000 */
[----:B------:R-:W-:-:S04]  /*2010*/  LOP3.LUT P1, RZ, R3, 0x7fffffff, RZ, 0xc0, !PT ;  /* 0x7fffffff03ff7812 */ /* 0x000fc8000782c0ff */
[----:B------:R-:W-:-:S13]  /*2020*/  PLOP3.LUT P0, PT, P0, P1, PT, 0x2f, 0xf2 ;  /* 0x0000000000f2781c */ /* 0x000fda0000702577 */
[----:B------:R-:W-:Y:S05]  /*2030*/  @P0 BRA `(.L_x_34) ;  /* 0x0000000400000947 */ /* 0x000fea0003800000 */
[----:B------:R-:W-:Y:S02]  /*2040*/  ISETP.GE.AND P0, PT, R14, RZ, PT ;  /* 0x000000ff0e00720c */ /* 0x000fe40003f06270 */
[----:B------:R-:W-:-:S11]  /*2050*/  ISETP.GE.AND P1, PT, R16, RZ, PT ;  /* 0x000000ff1000720c */ /* 0x000fd60003f26270 */
[----:B------:R-:W-:Y:S01]  /*2060*/  @P0 MOV R5, RZ ;  /* 0x000000ff00050202 */ /* 0x000fe20000000f00 */
[----:B------:R-:W-:Y:S01]  /*2070*/  @!P0 FFMA R0, R0, 1.84467440737095516160e+19, RZ ;  /* 0x5f80000000008823 */ /* 0x000fe200000000ff */
[----:B------:R-:W-:Y:S01]  /*2080*/  @!P0 MOV R5, 0xffffffc0 ;  /* 0xffffffc000058802 */ /* 0x000fe20000000f00 */
[----:B------:R-:W-:-:S03]  /*2090*/  @!P1 FFMA R3, R3, 1.84467440737095516160e+19, RZ ;  /* 0x5f80000003039823 */ /* 0x000fc600000000ff */
[----:B------:R-:W-:-:S07]  /*20a0*/  @!P1 IADD3 R5, PT, PT, R5, 0x40, RZ ;  /* 0x0000004005059810 */ /* 0x000fce0007ffe0ff */
.L_x_30:
[----:B------:R-:W-:Y:S01]  /*20b0*/  LEA R14, R7, 0xc0800000, 0x17 ;  /* 0xc0800000070e7811 */ /* 0x000fe200078eb8ff */
[----:B------:R-:W-:Y:S01]  /*20c0*/  BSSY.RECONVERGENT B2, `(.L_x_35) ;  /* 0x0000036000027945 */ /* 0x000fe20003800200 */
[----:B------:R-:W-:Y:S02]  /*20d0*/  IADD3 R13, PT, PT, R13, -0x7f, RZ ;  /* 0xffffff810d0d7810 */ /* 0x000fe40007ffe0ff */
[----:B------:R-:W-:-:S03]  /*20e0*/  IADD3 R14, PT, PT, -R14, R3, RZ ;  /* 0x000000030e0e7210 */ /* 0x000fc60007ffe1ff */
[C---:B------:R-:W-:Y:S01]  /*20f0*/  IMAD R0, R13.reuse, -0x800000, R0 ;  /* 0xff8000000d007824 */ /* 0x040fe200078e0200 */
[----:B------:R0:W1:Y:S01]  /*2100*/  MUFU.RCP R3, R14 ;  /* 0x0000000e00037308 */ /* 0x0000620000001000 */
[----:B------:R-:W-:Y:S01]  /*2110*/  FADD.FTZ R19, -R14, -RZ ;  /* 0x800000ff0e137221 */ /* 0x000fe20000010100 */
[----:B0-----:R-:W-:-:S04]  /*2120*/  IADD3 R14, PT, PT, R13, 0x7f, -R7 ;  /* 0x0000007f0d0e7810 */ /* 0x001fc80007ffe807 */
[----:B------:R-:W-:Y:S01]  /*2130*/  IADD3 R14, PT, PT, R14, R5, RZ ;  /* 0x000000050e0e7210 */ /* 0x000fe20007ffe0ff */
[----:B-1----:R-:W-:-:S04]  /*2140*/  FFMA R16, R3, R19, 1 ;  /* 0x3f80000003107423 */ /* 0x002fc80000000013 */
[----:B------:R-:W-:-:S04]  /*2150*/  FFMA R3, R3, R16, R3 ;  /* 0x0000001003037223 */ /* 0x000fc80000000003 */
[----:B------:R-:W-:-:S04]  /*2160*/  FFMA R16, R0, R3, RZ ;  /* 0x0000000300107223 */ /* 0x000fc800000000ff */
[----:B------:R-:W-:-:S04]  /*2170*/  FFMA R18, R19, R16, R0 ;  /* 0x0000001013127223 */ /* 0x000fc80000000000 */
[----:B------:R-:W-:-:S04]  /*2180*/  FFMA R18, R3, R18, R16 ;  /* 0x0000001203127223 */ /* 0x000fc80000000010 */
[----:B------:R-:W-:-:S04]  /*2190*/  FFMA R19, R19, R18, R0 ;  /* 0x0000001213137223 */ /* 0x000fc80000000000 */
[----:B------:R-:W-:-:S05]  /*21a0*/  FFMA R0, R3, R19, R18 ;  /* 0x0000001303007223 */ /* 0x000fca0000000012 */
[----:B------:R-:W-:-:S04]  /*21b0*/  SHF.R.U32.HI R7, RZ, 0x17, R0 ;  /* 0x00000017ff077819 */ /* 0x000fc80000011600 */
[----:B------:R-:W-:-:S04]  /*21c0*/  LOP3.LUT R7, R7, 0xff, RZ, 0xc0, !PT ;  /* 0x000000ff07077812 */ /* 0x000fc800078ec0ff */
[----:B------:R-:W-:-:S04]  /*21d0*/  IADD3 R13, PT, PT, R7, R14, RZ ;  /* 0x0000000e070d7210 */ /* 0x000fc80007ffe0ff */
[----:B------:R-:W-:-:S04]  /*21e0*/  IADD3 R5, PT, PT, R13, -0x1, RZ ;  /* 0xffffffff0d057810 */ /* 0x000fc80007ffe0ff */
[----:B------:R-:W-:-:S13]  /*21f0*/  ISETP.GE.U32.AND P0, PT, R5, 0xfe, PT ;  /* 0x000000fe0500780c */ /* 0x000fda0003f06070 */
[----:B------:R-:W-:Y:S05]  /*2200*/  @!P0 BRA `(.L_x_36) ;  /* 0x0000000000808947 */ /* 0x000fea0003800000 */
[----:B------:R-:W-:-:S13]  /*2210*/  ISETP.GT.AND P0, PT, R13, 0xfe, PT ;  /* 0x000000fe0d00780c */ /* 0x000fda0003f04270 */
[----:B------:R-:W-:Y:S05]  /*2220*/  @P0 BRA `(.L_x_37) ;  /* 0x00000000006c0947 */ /* 0x000fea0003800000 */
[----:B------:R-:W-:-:S13]  /*2230*/  ISETP.GE.AND P0, PT, R13, 0x1, PT ;  /* 0x000000010d00780c */ /* 0x000fda0003f06270 */
[----:B------:R-:W-:Y:S05]  /*2240*/  @P0 BRA `(.L_x_38) ;  /* 0x0000000000740947 */ /* 0x000fea0003800000 */
[----:B------:R-:W-:Y:S02]  /*2250*/  ISETP.GE.AND P0, PT, R13, -0x18, PT ;  /* 0xffffffe80d00780c */ /* 0x000fe40003f06270 */
[----:B------:R-:W-:-:S11]  /*2260*/  LOP3.LUT R0, R0, 0x80000000, RZ, 0xc0, !PT ;  /* 0x8000000000007812 */ /* 0x000fd600078ec0ff */
[----:B------:R-:W-:Y:S05]  /*2270*/  @!P0 BRA `(.L_x_38) ;  /* 0x0000000000688947 */ /* 0x000fea0003800000 */
[-CC-:B------:R-:W-:Y:S01]  /*2280*/  FFMA.RZ R5, R3, R19.reuse, R18.reuse ;  /* 0x0000001303057223 */ /* 0x180fe2000000c012 */
[----:B------:R-:W-:Y:S01]  /*2290*/  IADD3 R16, PT, PT, R13, 0x20, RZ ;  /* 0x000000200d107810 */ /* 0x000fe20007ffe0ff */
[-CC-:B------:R-:W-:Y:S01]  /*22a0*/  FFMA.RM R14, R3, R19.reuse, R18.reuse ;  /* 0x00000013030e7223 */ /* 0x180fe20000004012 */
[----:B------:R-:W-:Y:S02]  /*22b0*/  ISETP.NE.AND P3, PT, R13, RZ, PT ;  /* 0x000000ff0d00720c */ /* 0x000fe40003f65270 */
[----:B------:R-:W-:Y:S01]  /*22c0*/  LOP3.LUT R7, R5, 0x7fffff, RZ, 0xc0, !PT ;  /* 0x007fffff05077812 */ /* 0x000fe200078ec0ff */
[----:B------:R-:W-:Y:S01]  /*22d0*/  FFMA.RP R5, R3, R19, R18 ;  /* 0x0000001303057223 */ /* 0x000fe20000008012 */
[----:B------:R-:W-:Y:S02]  /*22e0*/  ISETP.NE.AND P1, PT, R13, RZ, PT ;  /* 0x000000ff0d00720c */ /* 0x000fe40003f25270 */
[----:B------:R-:W-:Y:S02]  /*22f0*/  LOP3.LUT R7, R7, 0x800000, RZ, 0xfc, !PT ;  /* 0x0080000007077812 */ /* 0x000fe400078efcff */
[----:B------:R-:W-:-:S02]  /*2300*/  IADD3 R3, PT, PT, -R13, RZ, RZ ;  /* 0x000000ff0d037210 */ /* 0x000fc40007ffe1ff */
[----:B------:R-:W-:Y:S02]  /*2310*/  SHF.L.U32 R16, R7, R16, RZ ;  /* 0x0000001007107219 */ /* 0x000fe400000006ff */
[----:B------:R-:W-:Y:S02]  /*2320*/  FSETP.NEU.FTZ.AND P0, PT, R5, R14, PT ;  /* 0x0000000e0500720b */ /* 0x000fe40003f1d000 */
[----:B------:R-:W-:Y:S02]  /*2330*/  SEL R14, R3, RZ, P3 ;  /* 0x000000ff030e7207 */ /* 0x000fe40001800000 */
[----:B------:R-:W-:Y:S02]  /*2340*/  ISETP.NE.AND P1, PT, R16, RZ, P1 ;  /* 0x000000ff1000720c */ /* 0x000fe40000f25270 */
[----:B------:R-:W-:Y:S02]  /*2350*/  SHF.R.U32.HI R14, RZ, R14, R7 ;  /* 0x0000000eff0e7219 */ /* 0x000fe40000011607 */
[----:B------:R-:W-:-:S02]  /*2360*/  PLOP3.LUT P0, PT, P0, P1, PT, 0xf8, 0x8f ;  /* 0x00000000008f781c */ /* 0x000fc40000703f70 */
[----:B------:R-:W-:Y:S02]  /*2370*/  SHF.R.U32.HI R16, RZ, 0x1, R14 ;  /* 0x00000001ff107819 */ /* 0x000fe4000001160e */
[----:B------:R-:W-:-:S04]  /*2380*/  SEL R3, RZ, 0x1, !P0 ;  /* 0x00000001ff037807 */ /* 0x000fc80004000000 */
[----:B------:R-:W-:-:S04]  /*2390*/  LOP3.LUT R3, R3, 0x1, R16, 0xf8, !PT ;  /* 0x0000000103037812 */ /* 0x000fc800078ef810 */
[----:B------:R-:W-:-:S04]  /*23a0*/  LOP3.LUT R3, R3, R14, RZ, 0xc0, !PT ;  /* 0x0000000e03037212 */ /* 0x000fc800078ec0ff */
[----:B------:R-:W-:-:S04]  /*23b0*/  IADD3 R3, PT, PT, R16, R3, RZ ;  /* 0x0000000310037210 */ /* 0x000fc80007ffe0ff */
[----:B------:R-:W-:Y:S01]  /*23c0*/  LOP3.LUT R0, R3, R0, RZ, 0xfc, !PT ;  /* 0x0000000003007212 */ /* 0x000fe200078efcff */
[----:B------:R-:W-:Y:S06]  /*23d0*/  BRA `(.L_x_38) ;  /* 0x0000000000107947 */ /* 0x000fec0003800000 */
.L_x_37:
[----:B------:R-:W-:-:S04]  /*23e0*/  LOP3.LUT R0, R0, 0x80000000, RZ, 0xc0, !PT ;  /* 0x8000000000007812 */ /* 0x000fc800078ec0ff */
[----:B------:R-:W-:Y:S01]  /*23f0*/  LOP3.LUT R0, R0, 0x7f800000, RZ, 0xfc, !PT ;  /* 0x7f80000000007812 */ /* 0x000fe200078efcff */
[----:B------:R-:W-:Y:S06]  /*2400*/  BRA `(.L_x_38) ;  /* 0x0000000000047947 */ /* 0x000fec0003800000 */
.L_x_36:
[----:B------:R-:W-:-:S07]  /*2410*/  LEA R0, R14, R0, 0x17 ;  /* 0x000000000e007211 */ /* 0x000fce00078eb8ff */
.L_x_38:
[----:B------:R-:W-:Y:S05]  /*2420*/  BSYNC.RECONVERGENT B2 ;  /* 0x0000000000027941 */ /* 0x000fea0003800200 */
.L_x_35:
[----:B------:R-:W-:Y:S05]  /*2430*/  BRA `(.L_x_39) ;  /* 0x0000000000207947 */ /* 0x000fea0003800000 */
.L_x_34:
[----:B------:R-:W-:-:S04]  /*2440*/  LOP3.LUT R0, R3, 0x80000000, R0, 0x48, !PT ;  /* 0x8000000003007812 */ /* 0x000fc800078e4800 */
[----:B------:R-:W-:Y:S01]  /*2450*/  LOP3.LUT R0, R0, 0x7f800000, RZ, 0xfc, !PT ;  /* 0x7f80000000007812 */ /* 0x000fe200078efcff */
[----:B------:R-:W-:Y:S06]  /*2460*/  BRA `(.L_x_39) ;  /* 0x0000000000147947 */ /* 0x000fec0003800000 */
.L_x_33:
[----:B------:R-:W-:Y:S01]  /*2470*/  LOP3.LUT R0, R3, 0x80000000, R0, 0x48, !PT ;  /* 0x8000000003007812 */ /* 0x000fe200078e4800 */
[----:B------:R-:W-:Y:S06]  /*2480*/  BRA `(.L_x_39) ;  /* 0x00000000000c7947 */ /* 0x000fec0003800000 */
.L_x_32:
[----:B------:R-:W0:Y:S01]  /*2490*/  MUFU.RSQ R0, -QNAN ;  /* 0xffc0000000007908 */ /* 0x000e220000001400 */
[----:B------:R-:W-:Y:S05]  /*24a0*/  BRA `(.L_x_39) ;  /* 0x0000000000047947 */ /* 0x000fea0003800000 */
.L_x_31:
[----:B------:R-:W-:-:S07]  /*24b0*/  FADD.FTZ R0, R0, R3 ;  /* 0x0000000300007221 */ /* 0x000fce0000010000 */
.L_x_39:
[----:B------:R-:W-:Y:S05]  /*24c0*/  BSYNC.RECONVERGENT B1 ;  /* 0x0000000000017941 */ /* 0x000fea0003800200 */
.L_x_29:
[----:B------:R-:W-:-:S04]  /*24d0*/  HFMA2 R13, -RZ, RZ, 0, 0 ;  /* 0x00000000ff0d7431 */ /* 0x000fc800000001ff */
[----:B0-----:R-:W-:Y:S05]  /*24e0*/  RET.REL.NODEC R12 `(_ZN10cuda_vgicp42compute_voxel_means_and_covariances_kernelEPK6float3PKiS4_S4_PKfPfS7_) ;  /* 0xffffffd80cc47950 */ /* 0x001fea0003c3ffff */
.L_x_40:
[----:B------:R-:W-:-:S00]  /*24f0*/  BRA `(.L_x_40) ;  /* 0xfffffffc00fc7947 */ /* 0x000fc0000383ffff */
[----:B------:R-:W-:-:S00]  /*2500*/  NOP ;  /* 0x0000000000007918 */ /* 0x000fc00000000000 */
[----:B------:R-:W-:-:S00]  /*2510*/  NOP ;  /* 0x0000000000007918 */ /* 0x000fc00000000000 */
[----:B------:R-:W-:-:S00]  /*2520*/  NOP ;  /* 0x0000000000007918 */ /* 0x000fc00000000000 */
[----:B------:R-:W-:-:S00]  /*2530*/  NOP ;  /* 0x0000000000007918 */ /* 0x000fc00000000000 */
[----:B------:R-:W-:-:S00]  /*2540*/  NOP ;  /* 0x0000000000007918 */ /* 0x000fc00000000000 */
[----:B------:R-:W-:-:S00]  /*2550*/  NOP ;  /* 0x0000000000007918 */ /* 0x000fc00000000000 */
[----:B------:R-:W-:-:S00]  /*2560*/  NOP ;  /* 0x0000000000007918 */ /* 0x000fc00000000000 */
[----:B------:R-:W-:-:S00]  /*2570*/  NOP ;  /* 0x0000000000007918 */ /* 0x000fc00000000000 */
.L_x_145:


//--------------------- .text._ZN10cuda_vgicp32compute_point_covariances_kernelEPK6float3mPKiPf --------------------------
	.section	.text._ZN10cuda_vgicp32compute_point_covariances_kernelEPK6float3mPKiPf,"ax",@progbits
	.align	128
        .global         _ZN10cuda_vgicp32compute_point_covariances_kernelEPK6float3mPKiPf
        .type           _ZN10cuda_vgicp32compute_point_covariances_kernelEPK6float3mPKiPf,@function
        .size           _ZN10cuda_vgicp32compute_point_covariances_kernelEPK6float3mPKiPf,(.L_x_146 - _ZN10cuda_vgicp32compute_point_covariances_kernelEPK6float3mPKiPf)
        .other          _ZN10cuda_vgicp32compute_point_covariances_kernelEPK6float3mPKiPf,@"STO_CUDA_ENTRY STV_DEFAULT"
_ZN10cuda_vgicp32compute_point_covariances_kernelEPK6float3mPKiPf:
.text._ZN10cuda_vgicp32compute_point_covariances_kernelEPK6float3mPKiPf:
[----:B------:R-:W-:Y:S01]  /*0000*/  LDC R1, c[0x0][0x37c] ;  /* 0x0000df00ff017b82 */ /* 0x000fe20000000800 */
[----:B------:R-:W0:Y:S07]  /*0010*/  S2R R0, SR_TID.X ;  /* 0x0000000000007919 */ /* 0x000e2e0000002100 */
[----:B------:R-:W0:Y:S01]  /*0020*/  S2UR UR4, SR_CTAID.X ;  /* 0x00000000000479c3 */ /* 0x000e220000002500 */
[----:B------:R-:W1:Y:S07]  /*0030*/  LDCU.64 UR6, c[0x0][0x388] ;  /* 0x00007100ff0677ac */ /* 0x000e6e0008000a00 */
[----:B------:R-:W0:Y:S02]  /*0040*/  LDC R9, c[0x0][0x360] ;  /* 0x0000d800ff097b82 */ /* 0x000e240000000800 */
[----:B0-----:R-:W-:-:S05]  /*0050*/  IMAD R9, R9, UR4, R0 ;  /* 0x0000000409097c24 */ /* 0x001fca000f8e0200 */
[----:B-1----:R-:W-:Y:S02]  /*0060*/  ISETP.GE.U32.AND P0, PT, R9, UR6, PT ;  /* 0x0000000609007c0c */ /* 0x002fe4000bf06070 */
[----:B------:R-:W-:-:S04]  /*0070*/  SHF.R.S32.HI R0, RZ, 0x1f, R9 ;  /* 0x0000001fff007819 */ /* 0x000fc80000011409 */
[----:B------:R-:W-:-:S13]  /*0080*/  ISETP.GE.U32.AND.EX P0, PT, R0, UR7, PT, P0 ;  /* 0x0000000700007c0c */ /* 0x000fda000bf06100 */
[----:B------:R-:W-:Y:S05]  /*0090*/  @P0 EXIT ;  /* 0x000000000000094d */ /* 0x000fea0003800000 */
[----:B------:R-:W0:Y:S01]  /*00a0*/  LDC.64 R6, c[0x0][0x390] ;  /* 0x0000e400ff067b82 */ /* 0x000e220000000a00 */
[----:B------:R-:W1:Y:S01]  /*00b0*/  LDCU.64 UR4, c[0x0][0x358] ;  /* 0x00006b00ff0477ac */ /* 0x000e620008000a00 */
[----:B------:R-:W-:-:S04]  /*00c0*/  IMAD R3, R9, 0x14, RZ ;  /* 0x0000001409037824 */ /* 0x000fc800078e02ff */
[----:B0-----:R-:W-:Y:S02]  /*00d0*/  IMAD.WIDE R6, R3, 0x4, R6 ;  /* 0x0000000403067825 */ /* 0x001fe400078e0206 */
[----:B------:R-:W0:Y:S03]  /*00e0*/  LDC.64 R2, c[0x0][0x380] ;  /* 0x0000e000ff027b82 */ /* 0x000e260000000a00 */
[----:B-1----:R-:W0:Y:S04]  /*00f0*/  LDG.E.CONSTANT R29, desc[UR4][R6.64] ;  /* 0x00000004061d7981 */ /* 0x002e28000c1e9900 */
[----:B------:R-:W2:Y:S04]  /*0100*/  LDG.E.CONSTANT R25, desc[UR4][R6.64+0x4] ;  /* 0x0000040406197981 */ /* 0x000ea8000c1e9900 */
[----:B------:R-:W3:Y:S04]  /*0110*/  LDG.E.CONSTANT R5, desc[UR4][R6.64+0x8] ;  /* 0x0000080406057981 */ /* 0x000ee8000c1e9900 */
[----:B------:R-:W4:Y:S04]  /*0120*/  LDG.E.CONSTANT R23, desc[UR4][R6.64+0xc] ;  /* 0x00000c0406177981 */ /* 0x000f28000c1e9900 */
[----:B------:R-:W5:Y:S04]  /*0130*/  LDG.E.CONSTANT R15, desc[UR4][R6.64+0x10] ;  /* 0x00001004060f7981 */ /* 0x000f68000c1e9900 */
[----:B------:R-:W5:Y:S04]  /*0140*/  LDG.E.CONSTANT R13, desc[UR4][R6.64+0x14] ;  /* 0x00001404060d7981 */ /* 0x000f68000c1e9900 */
[----:B------:R-:W5:Y:S01]  /*0150*/  LDG.E.CONSTANT R17, desc[UR4][R6.64+0x1c] ;  /* 0x00001c0406117981 */ /* 0x000f62000c1e9900 */
[----:B0-----:R-:W-:-:S04]  /*0160*/  IMAD.WIDE R28, R29, 0xc, R2 ;  /* 0x0000000c1d1c7825 */ /* 0x001fc800078e0202 */
[--C-:B--2---:R-:W-:Y:S01]  /*0170*/  IMAD.WIDE R24, R25, 0xc, R2.reuse ;  /* 0x0000000c19187825 */ /* 0x104fe200078e0202 */
[----:B------:R-:W2:Y:S04]  /*0180*/  LDG.E.CONSTANT R12, desc[UR4][R28.64+0x4] ;  /* 0x000004041c0c7981 */ /* 0x000ea8000c1e9900 */
[----:B------:R-:W2:Y:S04]  /*0190*/  LDG.E.CONSTANT R26, desc[UR4][R28.64] ;  /* 0x000000041c1a7981 */ /* 0x000ea8000c1e9900 */
[----:B------:R-:W2:Y:S04]  /*01a0*/  LDG.E.CONSTANT R16, desc[UR4][R24.64+0x4] ;  /* 0x0000040418107981 */ /* 0x000ea8000c1e9900 */
[----:B------:R-:W2:Y:S01]  /*01b0*/  LDG.E.CONSTANT R14, desc[UR4][R24.64] ;  /* 0x00000004180e7981 */ /* 0x000ea2000c1e9900 */
[----:B---3--:R-:W-:-:S03]  /*01c0*/  IMAD.WIDE R4, R5, 0xc, R2 ;  /* 0x0000000c05047825 */ /* 0x008fc600078e0202 */
[----:B------:R-:W3:Y:S01]  /*01d0*/  LDG.E.CONSTANT R8, desc[UR4][R28.64+0x8] ;  /* 0x000008041c087981 */ /* 0x000ee2000c1e9900 */
[----:B----4-:R-:W-:-:S03]  /*01e0*/  IMAD.WIDE R22, R23, 0xc, R2 ;  /* 0x0000000c17167825 */ /* 0x010fc600078e0202 */
[----:B------:R-:W4:Y:S04]  /*01f0*/  LDG.E.CONSTANT R18, desc[UR4][R4.64+0x4] ;  /* 0x0000040404127981 */ /* 0x000f28000c1e9900 */
[----:B------:R-:W4:Y:S04]  /*0200*/  LDG.E.CONSTANT R10, desc[UR4][R24.64+0x8] ;  /* 0x00000804180a7981 */ /* 0x000f28000c1e9900 */
[----:B------:R-:W4:Y:S04]  /*0210*/  LDG.E.CONSTANT R11, desc[UR4][R4.64] ;  /* 0x00000004040b7981 */ /* 0x000f28000c1e9900 */
[----:B------:R5:W4:Y:S04]  /*0220*/  LDG.E.CONSTANT R19, desc[UR4][R4.64+0x8] ;  /* 0x0000080404137981 */ /* 0x000b28000c1e9900 */
[----:B------:R-:W4:Y:S04]  /*0230*/  LDG.E.CONSTANT R21, desc[UR4][R22.64+0x4] ;  /* 0x0000040416157981 */ /* 0x000f28000c1e9900 */
[----:B------:R-:W4:Y:S01]  /*0240*/  LDG.E.CONSTANT R20, desc[UR4][R22.64] ;  /* 0x0000000416147981 */ /* 0x000f22000c1e9900 */
[----:B-----5:R-:W-:-:S03]  /*0250*/  IMAD.WIDE R4, R15, 0xc, R2 ;  /* 0x0000000c0f047825 */ /* 0x020fc600078e0202 */
[----:B------:R-:W5:Y:S04]  /*0260*/  LDG.E.CONSTANT R24, desc[UR4][R6.64+0x18] ;  /* 0x0000180406187981 */ /* 0x000f68000c1e9900 */
[----:B------:R-:W5:Y:S04]  /*0270*/  LDG.E.CONSTANT R0, desc[UR4][R4.64] ;  /* 0x0000000404007981 */ /* 0x000f68000c1e9900 */
[----:B------:R-:W5:Y:S04]  /*0280*/  LDG.E.CONSTANT R25, desc[UR4][R4.64+0x4] ;  /* 0x0000040404197981 */ /* 0x000f68000c1e9900 */
[----:B------:R-:W5:Y:S04]  /*0290*/  LDG.E.CONSTANT R28, desc[UR4][R22.64+0x8] ;  /* 0x00000804161c7981 */ /* 0x000f68000c1e9900 */
[----:B------:R-:W5:Y:S04]  /*02a0*/  LDG.E.CONSTANT R15, desc[UR4][R6.64+0x20] ;  /* 0x00002004060f7981 */ /* 0x000f68000c1e9900 */
[----:B------:R2:W5:Y:S02]  /*02b0*/  LDG.E.CONSTANT R27, desc[UR4][R4.64+0x8] ;  /* 0x00000804041b7981 */ /* 0x000564000c1e9900 */
[----:B--2---:R-:W-:Y:S01]  /*02c0*/  FADD R5, RZ, R12 ;  /* 0x0000000cff057221 */ /* 0x004fe20000000000 */
[----:B------:R-:W-:-:S04]  /*02d0*/  IMAD.WIDE R12, R13, 0xc, R2 ;  /* 0x0000000c0d0c7825 */ /* 0x000fc800078e0202 */
[----:B------:R-:W-:Y:S01]  /*02e0*/  FADD R29, RZ, R26 ;  /* 0x0000001aff1d7221 */ /* 0x000fe20000000000 */
[----:B------:R-:W-:Y:S02]  /*02f0*/  FADD R22, R5, R16 ;  /* 0x0000001005167221 */ /* 0x000fe40000000000 */
[----:B------:R-:W2:Y:S01]  /*0300*/  LDG.E.CONSTANT R16, desc[UR4][R6.64+0x24] ;  /* 0x0000240406107981 */ /* 0x000ea2000c1e9900 */
[----:B------:R-:W-:-:S03]  /*0310*/  FADD R26, R29, R14 ;  /* 0x0000000e1d1a7221 */ /* 0x000fc60000000000 */
[----:B------:R-:W2:Y:S04]  /*0320*/  LDG.E.CONSTANT R29, desc[UR4][R12.64] ;  /* 0x000000040c1d7981 */ /* 0x000ea8000c1e9900 */
[----:B------:R-:W2:Y:S01]  /*0330*/  LDG.E.CONSTANT R14, desc[UR4][R12.64+0x4] ;  /* 0x000004040c0e7981 */ /* 0x000ea2000c1e9900 */
[----:B---3--:R-:W-:Y:S01]  /*0340*/  FADD R23, RZ, R8 ;  /* 0x00000008ff177221 */ /* 0x008fe20000000000 */
[----:B----4-:R-:W-:-:S03]  /*0350*/  FADD R18, R22, R18 ;  /* 0x0000001216127221 */ /* 0x010fc60000000000 */
[----:B------:R-:W-:Y:S01]  /*0360*/  FADD R10, R23, R10 ;  /* 0x0000000a170a7221 */ /* 0x000fe20000000000 */
[----:B------:R-:W-:-:S03]  /*0370*/  FADD R11, R26, R11 ;  /* 0x0000000b1a0b7221 */ /* 0x000fc60000000000 */
[----:B------:R-:W-:Y:S01]  /*0380*/  FADD R19, R10, R19 ;  /* 0x000000130a137221 */ /* 0x000fe20000000000 */
[----:B------:R-:W-:Y:S01]  /*0390*/  FADD R18, R18, R21 ;  /* 0x0000001512127221 */ /* 0x000fe20000000000 */
[----:B------:R-:W-:Y:S01]  /*03a0*/  FADD R5, R11, R20 ;  /* 0x000000140b057221 */ /* 0x000fe20000000000 */
[----:B-----5:R-:W-:-:S04]  /*03b0*/  IMAD.WIDE R10, R24, 0xc, R2 ;  /* 0x0000000c180a7825 */ /* 0x020fc800078e0202 */
[----:B------:R-:W-:Y:S01]  /*03c0*/  FADD R0, R5, R0 ;  /* 0x0000000005007221 */ /* 0x000fe20000000000 */
[----:B------:R-:W-:Y:S01]  /*03d0*/  IMAD.WIDE R4, R17, 0xc, R2 ;  /* 0x0000000c11047825 */ /* 0x000fe200078e0202 */
[----:B------:R-:W3:Y:S03]  /*03e0*/  LDG.E.CONSTANT R20, desc[UR4][R10.64] ;  /* 0x000000040a147981 */ /* 0x000ee6000c1e9900 */
[----:B------:R-:W-:Y:S02]  /*03f0*/  FADD R25, R18, R25 ;  /* 0x0000001912197221 */ /* 0x000fe40000000000 */
[----:B------:R-:W4:Y:S01]  /*0400*/  LDG.E.CONSTANT R18, desc[UR4][R12.64+0x8] ;  /* 0x000008040c127981 */ /* 0x000f22000c1e9900 */
[----:B------:R-:W-:-:S03]  /*0410*/  FADD R28, R19, R28 ;  /* 0x0000001c131c7221 */ /* 0x000fc60000000000 */
[----:B------:R-:W5:Y:S04]  /*0420*/  LDG.E.CONSTANT R21, desc[UR4][R10.64+0x4] ;  /* 0x000004040a157981 */ /* 0x000f68000c1e9900 */
[----:B------:R-:W5:Y:S04]  /*0430*/  LDG.E.CONSTANT R19, desc[UR4][R6.64+0x28] ;  /* 0x0000280406137981 */ /* 0x000f68000c1e9900 */
[----:B------:R0:W5:Y:S04]  /*0440*/  LDG.E.CONSTANT R22, desc[UR4][R10.64+0x8] ;  /* 0x000008040a167981 */ /* 0x000168000c1e9900 */
[----:B------:R-:W5:Y:S04]  /*0450*/  LDG.E.CONSTANT R23, desc[UR4][R4.64] ;  /* 0x0000000404177981 */ /* 0x000f68000c1e9900 */
[----:B------:R-:W5:Y:S01]  /*0460*/  LDG.E.CONSTANT R24, desc[UR4][R4.64+0x4] ;  /* 0x0000040404187981 */ /* 0x000f62000c1e9900 */
[----:B0-----:R-:W-:-:S03]  /*0470*/  IMAD.WIDE R10, R15, 0xc, R2 ;  /* 0x0000000c0f0a7825 */ /* 0x001fc600078e0202 */
[----:B------:R-:W5:Y:S04]  /*0480*/  LDG.E.CONSTANT R17, desc[UR4][R6.64+0x2c] ;  /* 0x00002c0406117981 */ /* 0x000f68000c1e9900 */
[----:B------:R2:W5:Y:S04]  /*0490*/  LDG.E.CONSTANT R26, desc[UR4][R4.64+0x8] ;  /* 0x00000804041a7981 */ /* 0x000568000c1e9900 */
[----:B------:R-:W5:Y:S04]  /*04a0*/  LDG.E.CONSTANT R8, desc[UR4][R10.64] ;  /* 0x000000040a087981 */ /* 0x000f68000c1e9900 */
[----:B------:R-:W5:Y:S04]  /*04b0*/  LDG.E.CONSTANT R12, desc[UR4][R10.64+0x4] ;  /* 0x000004040a0c7981 */ /* 0x000f68000c1e9900 */
[----:B------:R-:W5:Y:S04]  /*04c0*/  LDG.E.CONSTANT R15, desc[UR4][R6.64+0x30] ;  /* 0x00003004060f7981 */ /* 0x000f68000c1e9900 */
[----:B------:R-:W5:Y:S01]  /*04d0*/  LDG.E.CONSTANT R13, desc[UR4][R6.64+0x34] ;  /* 0x00003404060d7981 */ /* 0x000f62000c1e9900 */
[----:B------:R-:W-:Y:S01]  /*04e0*/  FADD R27, R28, R27 ;  /* 0x0000001b1c1b7221 */ /* 0x000fe20000000000 */
[----:B--2---:R-:W-:-:S04]  /*04f0*/  IMAD.WIDE R4, R16, 0xc, R2 ;  /* 0x0000000c10047825 */ /* 0x004fc800078e0202 */
[----:B------:R-:W-:Y:S01]  /*0500*/  FADD R29, R0, R29 ;  /* 0x0000001d001d7221 */ /* 0x000fe20000000000 */
[----:B------:R-:W2:Y:S01]  /*0510*/  LDG.E.CONSTANT R16, desc[UR4][R4.64+0x4] ;  /* 0x0000040404107981 */ /* 0x000ea2000c1e9900 */
[----:B------:R-:W-:-:S03]  /*0520*/  FADD R28, R25, R14 ;  /* 0x0000000e191c7221 */ /* 0x000fc60000000000 */
[----:B------:R0:W2:Y:S04]  /*0530*/  LDG.E.CONSTANT R0, desc[UR4][R10.64+0x8] ;  /* 0x000008040a007981 */ /* 0x0000a8000c1e9900 */
[----:B------:R-:W2:Y:S04]  /*0540*/  LDG.E.CONSTANT R14, desc[UR4][R4.64] ;  /* 0x00000004040e7981 */ /* 0x000ea8000c1e9900 */
[----:B------:R-:W2:Y:S01]  /*0550*/  LDG.E.CONSTANT R4, desc[UR4][R4.64+0x8] ;  /* 0x0000080404047981 */ /* 0x000ea2000c1e9900 */
[----:B---3--:R-:W-:-:S03]  /*0560*/  FADD R20, R29, R20 ;  /* 0x000000141d147221 */ /* 0x008fc60000000000 */
[----:B------:R-:W3:Y:S01]  /*0570*/  LDG.E.CONSTANT R29, desc[UR4][R6.64+0x38] ;  /* 0x00003804061d7981 */ /* 0x000ee2000c1e9900 */
[----:B----4-:R-:W-:Y:S01]  /*0580*/  FADD R27, R27, R18 ;  /* 0x000000121b1b7221 */ /* 0x010fe20000000000 */
[----:B-----5:R-:W-:Y:S01]  /*0590*/  FADD R21, R28, R21 ;  /* 0x000000151c157221 */ /* 0x020fe20000000000 */
[----:B0-----:R-:W-:-:S04]  /*05a0*/  IMAD.WIDE R10, R19, 0xc, R2 ;  /* 0x0000000c130a7825 */ /* 0x001fc800078e0202 */
[----:B------:R-:W-:Y:S02]  /*05b0*/  FADD R27, R27, R22 ;  /* 0x000000161b1b7221 */ /* 0x000fe40000000000 */
[----:B------:R-:W4:Y:S01]  /*05c0*/  LDG.E.CONSTANT R22, desc[UR4][R10.64+0x8] ;  /* 0x000008040a167981 */ /* 0x000f22000c1e9900 */
[----:B------:R-:W-:Y:S01]  /*05d0*/  FADD R25, R20, R23 ;  /* 0x0000001714197221 */ /* 0x000fe20000000000 */
[----:B------:R-:W-:Y:S01]  /*05e0*/  FADD R21, R21, R24 ;  /* 0x0000001815157221 */ /* 0x000fe20000000000 */
[----:B------:R-:W-:Y:S02]  /*05f0*/  IMAD.WIDE R18, R17, 0xc, R2 ;  /* 0x0000000c11127825 */ /* 0x000fe400078e0202 */
[----:B------:R-:W5:Y:S02]  /*0600*/  LDG.E.CONSTANT R17, desc[UR4][R10.64] ;  /* 0x000000040a117981 */ /* 0x000f64000c1e9900 */
[----:B------:R-:W-:Y:S02]  /*0610*/  FADD R23, R27, R26 ;  /* 0x0000001a1b177221 */ /* 0x000fe40000000000 */
[----:B------:R-:W3:Y:S01]  /*0620*/  LDG.E.CONSTANT R24, desc[UR4][R18.64] ;  /* 0x0000000412187981 */ /* 0x000ee2000c1e9900 */
[----:B------:R-:W-:-:S03]  /*0630*/  FADD R25, R25, R8 ;  /* 0x0000000819197221 */ /* 0x000fc60000000000 */
[----:B------:R2:W3:Y:S01]  /*0640*/  LDG.E.CONSTANT R8, desc[UR4][R10.64+0x4] ;  /* 0x000004040a087981 */ /* 0x0004e2000c1e9900 */
[----:B------:R-:W-:-:S03]  /*0650*/  FADD R27, R21, R12 ;  /* 0x0000000c151b7221 */ /* 0x000fc60000000000 */
[----:B------:R-:W3:Y:S01]  /*0660*/  LDG.E.CONSTANT R26, desc[UR4][R18.64+0x8] ;  /* 0x00000804121a7981 */ /* 0x000ee2000c1e9900 */
[----:B------:R-:W-:-:S03]  /*0670*/  IMAD.WIDE R20, R15, 0xc, R2 ;  /* 0x0000000c0f147825 */ /* 0x000fc600078e0202 */
[----:B------:R-:W3:Y:S01]  /*0680*/  LDG.E.CONSTANT R15, desc[UR4][R18.64+0x4] ;  /* 0x00000404120f7981 */ /* 0x000ee2000c1e9900 */
[----:B------:R-:W-:-:S03]  /*0690*/  IMAD.WIDE R12, R13, 0xc, R2 ;  /* 0x0000000c0d0c7825 */ /* 0x000fc600078e0202 */
[----:B------:R-:W3:Y:S04]  /*06a0*/  LDG.E.CONSTANT R28, desc[UR4][R20.64] ;  /* 0x00000004141c7981 */ /* 0x000ee8000c1e9900 */
[----:B------:R-:W3:Y:S04]  /*06b0*/  LDG.E.CONSTANT R11, desc[UR4][R6.64+0x40] ;  /* 0x00004004060b7981 */ /* 0x000ee8000c1e9900 */
[----:B------:R-:W3:Y:S04]  /*06c0*/  LDG.E.CONSTANT R5, desc[UR4][R20.64+0x4] ;  /* 0x0000040414057981 */ /* 0x000ee8000c1e9900 */
[----:B------:R-:W3:Y:S04]  /*06d0*/  LDG.E.CONSTANT R19, desc[UR4][R6.64+0x48] ;  /* 0x0000480406137981 */ /* 0x000ee8000c1e9900 */
[----:B------:R4:W3:Y:S01]  /*06e0*/  LDG.E.CONSTANT R20, desc[UR4][R20.64+0x8] ;  /* 0x0000080414147981 */ /* 0x0008e2000c1e9900 */
[----:B--2---:R-:W-:-:S03]  /*06f0*/  FADD R10, R23, R0 ;  /* 0x00000000170a7221 */ /* 0x004fc60000000000 */
[----:B------:R-:W2:Y:S01]  /*0700*/  LDG.E.CONSTANT R0, desc[UR4][R12.64] ;  /* 0x000000040c007981 */ /* 0x000ea2000c1e9900 */
[----:B------:R-:W-:-:S03]  /*0710*/  FADD R14, R25, R14 ;  /* 0x0000000e190e7221 */ /* 0x000fc60000000000 */
[----:B------:R-:W2:Y:S04]  /*0720*/  LDG.E.CONSTANT R23, desc[UR4][R6.64+0x3c] ;  /* 0x00003c0406177981 */ /* 0x000ea8000c1e9900 */
[----:B------:R-:W2:Y:S01]  /*0730*/  LDG.E.CONSTANT R25, desc[UR4][R6.64+0x44] ;  /* 0x0000440406197981 */ /* 0x000ea2000c1e9900 */
[----:B------:R-:W-:Y:S01]  /*0740*/  FADD R27, R27, R16 ;  /* 0x000000101b1b7221 */ /* 0x000fe20000000000 */
[----:B------:R-:W-:-:S04]  /*0750*/  FADD R4, R10, R4 ;  /* 0x000000040a047221 */ /* 0x000fc80000000000 */
[----:B----4-:R-:W-:Y:S01]  /*0760*/  FADD R21, R4, R22 ;  /* 0x0000001604157221 */ /* 0x010fe20000000000 */
[----:B-----5:R-:W-:-:S04]  /*0770*/  FADD R17, R14, R17 ;  /* 0x000000110e117221 */ /* 0x020fc80000000000 */
[----:B---3--:R-:W-:Y:S01]  /*0780*/  FADD R17, R17, R24 ;  /* 0x0000001811117221 */ /* 0x008fe20000000000 */
[----:B------:R-:W-:Y:S01]  /*0790*/  FADD R8, R27, R8 ;  /* 0x000000081b087221 */ /* 0x000fe20000000000 */
[----:B------:R-:W-:-:S03]  /*07a0*/  FADD R21, R21, R26 ;  /* 0x0000001a15157221 */ /* 0x000fc60000000000 */
[----:B------:R-:W-:Y:S01]  /*07b0*/  FADD R8, R8, R15 ;  /* 0x0000000f08087221 */ /* 0x000fe20000000000 */
[----:B------:R-:W-:Y:S02]  /*07c0*/  FADD R15, R17, R28 ;  /* 0x0000001c110f7221 */ /* 0x000fe40000000000 */
[----:B------:R-:W3:Y:S01]  /*07d0*/  LDG.E.CONSTANT R17, desc[UR4][R12.64+0x4] ;  /* 0x000004040c117981 */ /* 0x000ee2000c1e9900 */
[----:B------:R-:W-:-:S04]  /*07e0*/  IMAD.WIDE R10, R11, 0xc, R2 ;  /* 0x0000000c0b0a7825 */ /* 0x000fc800078e0202 */
[----:B------:R-:W-:Y:S01]  /*07f0*/  FADD R8, R8, R5 ;  /* 0x0000000508087221 */ /* 0x000fe20000000000 */
[----:B------:R-:W-:Y:S02]  /*0800*/  IMAD.WIDE R4, R29, 0xc, R2 ;  /* 0x0000000c1d047825 */ /* 0x000fe400078e0202 */
[----:B------:R-:W4:Y:S04]  /*0810*/  LDG.E.CONSTANT R29, desc[UR4][R10.64+0x8] ;  /* 0x000008040a1d7981 */ /* 0x000f28000c1e9900 */
[----:B------:R-:W5:Y:S01]  /*0820*/  LDG.E.CONSTANT R27, desc[UR4][R4.64] ;  /* 0x00000004041b7981 */ /* 0x000f62000c1e9900 */
[----:B------:R-:W-:-:S03]  /*0830*/  FADD R20, R21, R20 ;  /* 0x0000001415147221 */ /* 0x000fc60000000000 */
[----:B------:R-:W4:Y:S04]  /*0840*/  LDG.E.CONSTANT R16, desc[UR4][R4.64+0x4] ;  /* 0x0000040404107981 */ /* 0x000f28000c1e9900 */
[----:B------:R0:W4:Y:S04]  /*0850*/  LDG.E.CONSTANT R21, desc[UR4][R12.64+0x8] ;  /* 0x000008040c157981 */ /* 0x000128000c1e9900 */
[----:B------:R-:W4:Y:S01]  /*0860*/  LDG.E.CONSTANT R18, desc[UR4][R4.64+0x8] ;  /* 0x0000080404127981 */ /* 0x000f22000c1e9900 */
[----:B0-----:R-:W-:-:S03]  /*0870*/  IMAD.WIDE R12, R19, 0xc, R2 ;  /* 0x0000000c130c7825 */ /* 0x001fc600078e0202 */
[----:B------:R-:W4:Y:S01]  /*0880*/  LDG.E.CONSTANT R19, desc[UR4][R10.64+0x4] ;  /* 0x000004040a137981 */ /* 0x000f22000c1e9900 */
[----:B--2---:R-:W-:Y:S01]  /*0890*/  FADD R0, R15, R0 ;  /* 0x000000000f007221 */ /* 0x004fe20000000000 */
[----:B------:R-:W-:-:S04]  /*08a0*/  IMAD.WIDE R14, R23, 0xc, R2 ;  /* 0x0000000c170e7825 */ /* 0x000fc800078e0202 */
[----:B------:R-:W-:Y:S01]  /*08b0*/  IMAD.WIDE R22, R25, 0xc, R2 ;  /* 0x0000000c19167825 */ /* 0x000fe200078e0202 */
[----:B------:R-:W2:Y:S04]  /*08c0*/  LDG.E.CONSTANT R24, desc[UR4][R14.64] ;  /* 0x000000040e187981 */ /* 0x000ea8000c1e9900 */
[----:B------:R-:W3:Y:S04]  /*08d0*/  LDG.E.CONSTANT R25, desc[UR4][R10.64] ;  /* 0x000000040a197981 */ /* 0x000ee8000c1e9900 */
[----:B------:R-:W4:Y:S04]  /*08e0*/  LDG.E.CONSTANT R5, desc[UR4][R22.64] ;  /* 0x0000000416057981 */ /* 0x000f28000c1e9900 */
[----:B------:R-:W4:Y:S04]  /*08f0*/  LDG.E.CONSTANT R26, desc[UR4][R14.64+0x4] ;  /* 0x000004040e1a7981 */ /* 0x000f28000c1e9900 */
[----:B------:R-:W2:Y:S04]  /*0900*/  LDG.E.CONSTANT R11, desc[UR4][R6.64+0x4c] ;  /* 0x00004c04060b7981 */ /* 0x000ea8000c1e9900 */
[----:B------:R-:W4:Y:S04]  /*0910*/  LDG.E.CONSTANT R28, desc[UR4][R14.64+0x8] ;  /* 0x000008040e1c7981 */ /* 0x000f28000c1e9900 */
[----:B------:R-:W4:Y:S04]  /*0920*/  LDG.E.CONSTANT R4, desc[UR4][R22.64+0x4] ;  /* 0x0000040416047981 */ /* 0x000f28000c1e9900 */
[----:B------:R-:W4:Y:S04]  /*0930*/  LDG.E.CONSTANT R15, desc[UR4][R12.64] ;  /* 0x000000040c0f7981 */ /* 0x000f28000c1e9900 */
[----:B------:R-:W4:Y:S04]  /*0940*/  LDG.E.CONSTANT R22, desc[UR4][R22.64+0x8] ;  /* 0x0000080416167981 */ /* 0x000f28000c1e9900 */
[----:B------:R-:W4:Y:S04]  /*0950*/  LDG.E.CONSTANT R14, desc[UR4][R12.64+0x4] ;  /* 0x000004040c0e7981 */ /* 0x000f28000c1e9900 */
[----:B------:R0:W4:Y:S01]  /*0960*/  LDG.E.CONSTANT R12, desc[UR4][R12.64+0x8] ;  /* 0x000008040c0c7981 */ /* 0x000122000c1e9900 */
[----:B-----5:R-:W-:Y:S01]  /*0970*/  FADD R27, R0, R27 ;  /* 0x0000001b001b7221 */ /* 0x020fe20000000000 */
[----:B--2---:R-:W-:-:S05]  /*0980*/  IMAD.WIDE R2, R11, 0xc, R2 ;  /* 0x0000000c0b027825 */ /* 0x004fca00078e0202 */
[----:B------:R-:W2:Y:S04]  /*0990*/  LDG.E.CONSTANT R10, desc[UR4][R2.64] ;  /* 0x00000004020a7981 */ /* 0x000ea8000c1e9900 */
[----:B------:R-:W5:Y:S04]  /*09a0*/  LDG.E.CONSTANT R0, desc[UR4][R2.64+0x4] ;  /* 0x0000040402007981 */ /* 0x000f68000c1e9900 */
[----:B------:R1:W5:Y:S01]  /*09b0*/  LDG.E.CONSTANT R11, desc[UR4][R2.64+0x8] ;  /* 0x00000804020b7981 */ /* 0x000362000c1e9900 */
[----:B------:R-:W-:-:S04]  /*09c0*/  FADD R24, R27, R24 ;  /* 0x000000181b187221 */ /* 0x000fc80000000000 */
[----:B---3--:R-:W-:Y:S01]  /*09d0*/  FADD R24, R24, R25 ;  /* 0x0000001918187221 */ /* 0x008fe20000000000 */
[----:B------:R-:W-:Y:S01]  /*09e0*/  FADD R17, R8, R17 ;  /* 0x0000001108117221 */ /* 0x000fe20000000000 */
[----:B------:R-:W-:Y:S02]  /*09f0*/  HFMA2 R8, -RZ, RZ, 1.32421875, -19.203125 ;  /* 0x3d4ccccdff087431 */ /* 0x000fe400000001ff */
[----:B----4-:R-:W-:Y:S01]  /*0a00*/  FADD R24, R24, R5 ;  /* 0x0000000518187221 */ /* 0x010fe20000000000 */
[----:B------:R-:W-:Y:S01]  /*0a10*/  FADD R21, R20, R21 ;  /* 0x0000001514157221 */ /* 0x000fe20000000000 */
[----:B0-----:R-:W-:Y:S02]  /*0a20*/  MOV R13, 0x41a00000 ;  /* 0x41a00000000d7802 */ /* 0x001fe40000000f00 */
[----:B-1----:R-:W-:Y:S01]  /*0a30*/  FADD R3, R24, R15 ;  /* 0x0000000f18037221 */ /* 0x002fe20000000000 */
[----:B------:R-:W-:Y:S01]  /*0a40*/  FADD R17, R17, R16 ;  /* 0x0000001011117221 */ /* 0x000fe20000000000 */
[----:B------:R-:W-:Y:S01]  /*0a50*/  FADD R21, R21, R18 ;  /* 0x0000001215157221 */ /* 0x000fe20000000000 */
[----:B------:R-:W-:-:S02]  /*0a60*/  FFMA R5, R8, -R13, 1 ;  /* 0x3f80000008057423 */ /* 0x000fc4000000080d */
[----:B------:R-:W-:Y:S01]  /*0a70*/  FADD R26, R17, R26 ;  /* 0x0000001a111a7221 */ /* 0x000fe20000000000 */
[----:B------:R-:W-:Y:S01]  /*0a80*/  FADD R28, R21, R28 ;  /* 0x0000001c151c7221 */ /* 0x000fe20000000000 */
[----:B------:R-:W-:Y:S02]  /*0a90*/  FFMA R8, R5, R8, 0.050000000745058059692 ;  /* 0x3d4ccccd05087423 */ /* 0x000fe40000000008 */
[----:B------:R-:W-:Y:S01]  /*0aa0*/  FADD R19, R26, R19 ;  /* 0x000000131a137221 */ /* 0x000fe20000000000 */
[----:B------:R-:W-:-:S03]  /*0ab0*/  FADD R29, R28, R29 ;  /* 0x0000001d1c1d7221 */ /* 0x000fc60000000000 */
[----:B------:R-:W-:Y:S01]  /*0ac0*/  FADD R19, R19, R4 ;  /* 0x0000000413137221 */ /* 0x000fe20000000000 */
[----:B------:R-:W-:Y:S01]  /*0ad0*/  FADD R29, R29, R22 ;  /* 0x000000161d1d7221 */ /* 0x000fe20000000000 */
[----:B------:R-:W-:Y:S02]  /*0ae0*/  BSSY.RECONVERGENT B0, `(.L_x_41) ;  /* 0x000000f000007945 */ /* 0x000fe40003800200 */
[----:B------:R-:W-:Y:S01]  /*0af0*/  FADD R19, R19, R14 ;  /* 0x0000000e13137221 */ /* 0x000fe20000000000 */
[----:B------:R-:W-:Y:S01]  /*0b00*/  FADD R12, R29, R12 ;  /* 0x0000000c1d0c7221 */ /* 0x000fe20000000000 */
[----:B--2---:R-:W-:-:S04]  /*0b10*/  FADD R3, R3, R10 ;  /* 0x0000000a03037221 */ /* 0x004fc80000000000 */
[----:B------:R-:W0:Y:S01]  /*0b20*/  FCHK P0, R3, 20 ;  /* 0x41a0000003007902 */ /* 0x000e220000000000 */
[----:B------:R-:W-:-:S04]  /*0b30*/  FFMA R2, R3, R8, RZ ;  /* 0x0000000803027223 */ /* 0x000fc800000000ff */
[----:B------:R-:W-:-:S04]  /*0b40*/  FFMA R5, R2, -20, R3 ;  /* 0xc1a0000002057823 */ /* 0x000fc80000000003 */
[----:B------:R-:W-:Y:S01]  /*0b50*/  FFMA R8, R8, R5, R2 ;  /* 0x0000000508087223 */ /* 0x000fe20000000002 */
[----:B-----5:R-:W-:Y:S01]  /*0b60*/  FADD R2, R19, R0 ;  /* 0x0000000013027221 */ /* 0x020fe20000000000 */
[----:B------:R-:W-:Y:S01]  /*0b70*/  FADD R0, R12, R11 ;  /* 0x0000000b0c007221 */ /* 0x000fe20000000000 */
[----:B0-----:R-:W-:Y:S06]  /*0b80*/  @!P0 BRA `(.L_x_42) ;  /* 0x0000000000108947 */ /* 0x001fec0003800000 */
[----:B------:R-:W-:Y:S02]  /*0b90*/  MOV R4, R3 ;  /* 0x0000000300047202 */ /* 0x000fe40000000f00 */
[----:B------:R-:W-:-:S07]  /*0ba0*/  MOV R12, 0xbc0 ;  /* 0x00000bc0000c7802 */ /* 0x000fce0000000f00 */
[----:B------:R-:W-:Y:S05]  /*0bb0*/  CALL.REL.NOINC `($__internal_2_$__cuda_sm3x_div_rn_noftz_f32_slowpath) ;  /* 0x00000014001c7944 */ /* 0x000fea0003c00000 */
[----:B------:R-:W-:-:S07]  /*0bc0*/  MOV R8, R3 ;  /* 0x0000000300087202 */ /* 0x000fce0000000f00 */
.L_x_42:
[----:B------:R-:W-:Y:S05]  /*0bd0*/  BSYNC.RECONVERGENT B0 ;  /* 0x0000000000007941 */ /* 0x000fea0003800200 */
.L_x_41:
[----:B------:R-:W-:Y:S01]  /*0be0*/  HFMA2 R4, -RZ, RZ, 1.32421875, -19.203125 ;  /* 0x3d4ccccdff047431 */ /* 0x000fe200000001ff */
[----:B------:R-:W0:Y:S01]  /*0bf0*/  FCHK P0, R2, 20 ;  /* 0x41a0000002007902 */ /* 0x000e220000000000 */
[----:B------:R-:W-:Y:S03]  /*0c00*/  BSSY.RECONVERGENT B0, `(.L_x_43) ;  /* 0x000000b000007945 */ /* 0x000fe60003800200 */
[----:B------:R-:W-:-:S04]  /*0c10*/  FFMA R3, R4, -R13, 1 ;  /* 0x3f80000004037423 */ /* 0x000fc8000000080d */
[----:B------:R-:W-:-:S04]  /*0c20*/  FFMA R4, R3, R4, 0.050000000745058059692 ;  /* 0x3d4ccccd03047423 */ /* 0x000fc80000000004 */
[----:B------:R-:W-:-:S04]  /*0c30*/  FFMA R3, R2, R4, RZ ;  /* 0x0000000402037223 */ /* 0x000fc800000000ff */
[----:B------:R-:W-:-:S04]  /*0c40*/  FFMA R10, R3, -20, R2 ;  /* 0xc1a00000030a7823 */ /* 0x000fc80000000002 */
[----:B------:R-:W-:Y:S01]  /*0c50*/  FFMA R10, R4, R10, R3 ;  /* 0x0000000a040a7223 */ /* 0x000fe20000000003 */
[----:B0-----:R-:W-:Y:S06]  /*0c60*/  @!P0 BRA `(.L_x_44) ;  /* 0x0000000000108947 */ /* 0x001fec0003800000 */
[----:B------:R-:W-:Y:S02]  /*0c70*/  MOV R4, R2 ;  /* 0x0000000200047202 */ /* 0x000fe40000000f00 */
[----:B------:R-:W-:-:S07]  /*0c80*/  MOV R12, 0xca0 ;  /* 0x00000ca0000c7802 */ /* 0x000fce0000000f00 */
[----:B------:R-:W-:Y:S05]  /*0c90*/  CALL.REL.NOINC `($__internal_2_$__cuda_sm3x_div_rn_noftz_f32_slowpath) ;  /* 0x0000001000e47944 */ /* 0x000fea0003c00000 */
[----:B------:R-:W-:-:S07]  /*0ca0*/  MOV R10, R3 ;  /* 0x00000003000a7202 */ /* 0x000fce0000000f00 */
.L_x_44:
[----:B------:R-:W-:Y:S05]  /*0cb0*/  BSYNC.RECONVERGENT B0 ;  /* 0x0000000000007941 */ /* 0x000fea0003800200 */
.L_x_43:
        /* <DEDUP_REMOVED lines=13> */
.L_x_46:
[----:B------:R-:W-:Y:S05]  /*0d90*/  BSYNC.RECONVERGENT B0 ;  /* 0x0000000000007941 */ /* 0x000fea0003800200 */
.L_x_45:
[----:B------:R-:W2:Y:S01]  /*0da0*/  LDG.E.CONSTANT R27, desc[UR4][R6.64] ;  /* 0x00000004061b7981 */ /* 0x000ea2000c1e9900 */
[----:B------:R-:W2:Y:S03]  /*0db0*/  LDC.64 R4, c[0x0][0x380] ;  /* 0x0000e000ff047b82 */ /* 0x000ea60000000a00 */
[----:B------:R-:W3:Y:S04]  /*0dc0*/  LDG.E.CONSTANT R21, desc[UR4][R6.64+0x4] ;  /* 0x0000040406157981 */ /* 0x000ee8000c1e9900 */
[----:B------:R-:W4:Y:S04]  /*0dd0*/  LDG.E.CONSTANT R17, desc[UR4][R6.64+0x8] ;  /* 0x0000080406117981 */ /* 0x000f28000c1e9900 */
[----:B------:R-:W5:Y:S04]  /*0de0*/  LDG.E.CONSTANT R13, desc[UR4][R6.64+0xc] ;  /* 0x00000c04060d7981 */ /* 0x000f68000c1e9900 */
[----:B------:R-:W5:Y:S04]  /*0df0*/  LDG.E.CONSTANT R25, desc[UR4][R6.64+0x10] ;  /* 0x0000100406197981 */ /* 0x000f68000c1e9900 */
[----:B------:R-:W5:Y:S01]  /*0e00*/  LDG.E.CONSTANT R15, desc[UR4][R6.64+0x14] ;  /* 0x00001404060f7981 */ /* 0x000f62000c1e9900 */
[----:B--2---:R-:W-:-:S04]  /*0e10*/  IMAD.WIDE R26, R27, 0xc, R4 ;  /* 0x0000000c1b1a7825 */ /* 0x004fc800078e0204 */
[--C-:B---3--:R-:W-:Y:S01]  /*0e20*/  IMAD.WIDE R20, R21, 0xc, R4.reuse ;  /* 0x0000000c15147825 */ /* 0x108fe200078e0204 */
[----:B------:R-:W2:Y:S04]  /*0e30*/  LDG.E.CONSTANT R2, desc[UR4][R26.64] ;  /* 0x000000041a027981 */ /* 0x000ea8000c1e9900 */
[----:B------:R-:W3:Y:S04]  /*0e40*/  LDG.E.CONSTANT R3, desc[UR4][R26.64+0x4] ;  /* 0x000004041a037981 */ /* 0x000ee8000c1e9900 */
[----:B------:R-:W3:Y:S04]  /*0e50*/  LDG.E.CONSTANT R22, desc[UR4][R26.64+0x8] ;  /* 0x000008041a167981 */ /* 0x000ee8000c1e9900 */
[----:B------:R-:W3:Y:S04]  /*0e60*/  LDG.E.CONSTANT R29, desc[UR4][R20.64] ;  /* 0x00000004141d7981 */ /* 0x000ee8000c1e9900 */
[----:B------:R-:W3:Y:S01]  /*0e70*/  LDG.E.CONSTANT R18, desc[UR4][R20.64+0x4] ;  /* 0x0000040414127981 */ /* 0x000ee2000c1e9900 */
[----:B----4-:R-:W-:-:S03]  /*0e80*/  IMAD.WIDE R16, R17, 0xc, R4 ;  /* 0x0000000c11107825 */ /* 0x010fc600078e0204 */
[----:B------:R-:W4:Y:S04]  /*0e90*/  LDG.E.CONSTANT R26, desc[UR4][R6.64+0x20] ;  /* 0x00002004061a7981 */ /* 0x000f28000c1e9900 */
[----:B------:R-:W4:Y:S04]  /*0ea0*/  LDG.E.CONSTANT R19, desc[UR4][R16.64] ;  /* 0x0000000410137981 */ /* 0x000f28000c1e9900 */
[----:B------:R-:W4:Y:S04]  /*0eb0*/  LDG.E.CONSTANT R20, desc[UR4][R20.64+0x8] ;  /* 0x0000080414147981 */ /* 0x000f28000c1e9900 */
[----:B------:R-:W4:Y:S04]  /*0ec0*/  LDG.E.CONSTANT R23, desc[UR4][R16.64+0x4] ;  /* 0x0000040410177981 */ /* 0x000f28000c1e9900 */
[----:B------:R5:W4:Y:S04]  /*0ed0*/  LDG.E.CONSTANT R14, desc[UR4][R16.64+0x8] ;  /* 0x00000804100e7981 */ /* 0x000b28000c1e9900 */
[----:B------:R-:W4:Y:S01]  /*0ee0*/  LDG.E.CONSTANT R21, desc[UR4][R6.64+0x18] ;  /* 0x0000180406157981 */ /* 0x000f22000c1e9900 */
[----:B-----5:R-:W-:-:S05]  /*0ef0*/  IMAD.WIDE R16, R13, 0xc, R4 ;  /* 0x0000000c0d107825 */ /* 0x020fca00078e0204 */
[----:B------:R-:W5:Y:S04]  /*0f00*/  LDG.E.CONSTANT R13, desc[UR4][R16.64] ;  /* 0x00000004100d7981 */ /* 0x000f68000c1e9900 */
[----:B------:R-:W5:Y:S04]  /*0f10*/  LDG.E.CONSTANT R12, desc[UR4][R16.64+0x8] ;  /* 0x00000804100c7981 */ /* 0x000f68000c1e9900 */
[----:B------:R0:W5:Y:S01]  /*0f20*/  LDG.E.CONSTANT R27, desc[UR4][R16.64+0x4] ;  /* 0x00000404101b7981 */ /* 0x000162000c1e9900 */
[----:B--2---:R-:W-:Y:S01]  /*0f30*/  FADD R2, R2, -R8 ;  /* 0x8000000802027221 */ /* 0x004fe20000000000 */
[----:B---3--:R-:W-:Y:S01]  /*0f40*/  FADD R0, R3, -R10 ;  /* 0x8000000a03007221 */ /* 0x008fe20000000000 */
[----:B------:R-:W-:Y:S01]  /*0f50*/  FADD R3, R22, -R11 ;  /* 0x8000000b16037221 */ /* 0x000fe20000000000 */
[----:B------:R-:W-:Y:S01]  /*0f60*/  FADD R24, R29, -R8 ;  /* 0x800000081d187221 */ /* 0x000fe20000000000 */
[----:B------:R-:W-:Y:S01]  /*0f70*/  FADD R29, R18, -R10 ;  /* 0x8000000a121d7221 */ /* 0x000fe20000000000 */
[-C--:B------:R-:W-:Y:S01]  /*0f80*/  FFMA R18, R2, R0.reuse, RZ ;  /* 0x0000000002127223 */ /* 0x080fe200000000ff */
[----:B------:R-:W-:-:S03]  /*0f90*/  FFMA R28, R0, R0, RZ ;  /* 0x00000000001c7223 */ /* 0x000fc600000000ff */
[----:B0-----:R-:W-:Y:S01]  /*0fa0*/  FFMA R17, R24, R29, R18 ;  /* 0x0000001d18117223 */ /* 0x001fe20000000012 */
[----:B----4-:R-:W-:Y:S01]  /*0fb0*/  FADD R22, R20, -R11 ;  /* 0x8000000b14167221 */ /* 0x010fe20000000000 */
[C---:B------:R-:W-:Y:S01]  /*0fc0*/  FFMA R20, R2.reuse, R2, RZ ;  /* 0x0000000202147223 */ /* 0x040fe200000000ff */
[----:B------:R-:W-:-:S03]  /*0fd0*/  FFMA R2, R2, R3, RZ ;  /* 0x0000000302027223 */ /* 0x000fc600000000ff */
[C---:B------:R-:W-:Y:S01]  /*0fe0*/  FFMA R20, R24.reuse, R24, R20 ;  /* 0x0000001818147223 */ /* 0x040fe20000000014 */
[-C--:B------:R-:W-:Y:S01]  /*0ff0*/  FFMA R18, R24, R22.reuse, R2 ;  /* 0x0000001618127223 */ /* 0x080fe20000000002 */
[-C--:B------:R-:W-:Y:S01]  /*1000*/  FFMA R24, R0, R3.reuse, RZ ;  /* 0x0000000300187223 */ /* 0x080fe200000000ff */
[----:B------:R-:W-:Y:S01]  /*1010*/  FFMA R3, R3, R3, RZ ;  /* 0x0000000303037223 */ /* 0x000fe200000000ff */
[C---:B------:R-:W-:Y:S02]  /*1020*/  FFMA R28, R29.reuse, R29, R28 ;  /* 0x0000001d1d1c7223 */ /* 0x040fe4000000001c */
[-C--:B------:R-:W-:Y:S01]  /*1030*/  FFMA R24, R29, R22.reuse, R24 ;  /* 0x000000161d187223 */ /* 0x080fe20000000018 */
[----:B------:R-:W-:Y:S01]  /*1040*/  FADD R29, R19, -R8 ;  /* 0x80000008131d7221 */ /* 0x000fe20000000000 */
[----:B------:R-:W-:Y:S01]  /*1050*/  FFMA R16, R22, R22, R3 ;  /* 0x0000001616107223 */ /* 0x000fe20000000003 */
[----:B------:R-:W-:Y:S01]  /*1060*/  FADD R23, R23, -R10 ;  /* 0x8000000a17177221 */ /* 0x000fe20000000000 */
[----:B------:R-:W-:Y:S01]  /*1070*/  FADD R19, R14, -R11 ;  /* 0x8000000b0e137221 */ /* 0x000fe20000000000 */
[----:B------:R-:W-:-:S04]  /*1080*/  IMAD.WIDE R2, R25, 0xc, R4 ;  /* 0x0000000c19027825 */ /* 0x000fc800078e0204 */
[C---:B------:R-:W-:Y:S01]  /*1090*/  FFMA R20, R29.reuse, R29, R20 ;  /* 0x0000001d1d147223 */ /* 0x040fe20000000014 */
[C---:B------:R-:W-:Y:S01]  /*10a0*/  FFMA R14, R29.reuse, R23, R17 ;  /* 0x000000171d0e7223 */ /* 0x040fe20000000011 */
[----:B------:R-:W-:Y:S01]  /*10b0*/  FFMA R18, R29, R19, R18 ;  /* 0x000000131d127223 */ /* 0x000fe20000000012 */
[C---:B------:R-:W-:Y:S01]  /*10c0*/  FFMA R28, R23.reuse, R23, R28 ;  /* 0x00000017171c7223 */ /* 0x040fe2000000001c */
[-C--:B------:R-:W-:Y:S01]  /*10d0*/  FFMA R24, R23, R19.reuse, R24 ;  /* 0x0000001317187223 */ /* 0x080fe20000000018 */
[----:B------:R-:W-:Y:S01]  /*10e0*/  FFMA R16, R19, R19, R16 ;  /* 0x0000001313107223 */ /* 0x000fe20000000010 */
[----:B-----5:R-:W-:Y:S01]  /*10f0*/  FADD R17, R13, -R8 ;  /* 0x800000080d117221 */ /* 0x020fe20000000000 */
[----:B------:R-:W2:Y:S01]  /*1100*/  LDG.E.CONSTANT R19, desc[UR4][R2.64] ;  /* 0x0000000402137981 */ /* 0x000ea2000c1e9900 */
[----:B------:R-:W-:-:S03]  /*1110*/  FADD R29, R12, -R11 ;  /* 0x8000000b0c1d7221 */ /* 0x000fc60000000000 */
[----:B------:R-:W3:Y:S01]  /*1120*/  LDG.E.CONSTANT R23, desc[UR4][R2.64+0x4] ;  /* 0x0000040402177981 */ /* 0x000ee2000c1e9900 */
[----:B------:R-:W-:-:S04]  /*1130*/  IMAD.WIDE R12, R15, 0xc, R4 ;  /* 0x0000000c0f0c7825 */ /* 0x000fc800078e0204 */
[----:B------:R-:W-:Y:S01]  /*1140*/  FADD R27, R27, -R10 ;  /* 0x8000000a1b1b7221 */ /* 0x000fe20000000000 */
[----:B------:R0:W4:Y:S01]  /*1150*/  LDG.E.CONSTANT R22, desc[UR4][R2.64+0x8] ;  /* 0x0000080402167981 */ /* 0x000122000c1e9900 */
[C---:B------:R-:W-:Y:S01]  /*1160*/  FFMA R20, R17.reuse, R17, R20 ;  /* 0x0000001111147223 */ /* 0x040fe20000000014 */
[C---:B------:R-:W-:Y:S01]  /*1170*/  FFMA R18, R17.reuse, R29, R18 ;  /* 0x0000001d11127223 */ /* 0x040fe20000000012 */
[-C--:B------:R-:W-:Y:S01]  /*1180*/  FFMA R14, R17, R27.reuse, R14 ;  /* 0x0000001b110e7223 */ /* 0x080fe2000000000e */
[----:B------:R-:W5:Y:S01]  /*1190*/  LDG.E.CONSTANT R25, desc[UR4][R6.64+0x1c] ;  /* 0x00001c0406197981 */ /* 0x000f62000c1e9900 */
[----:B------:R-:W-:-:S03]  /*11a0*/  FFMA R28, R27, R27, R28 ;  /* 0x0000001b1b1c7223 */ /* 0x000fc6000000001c */
[----:B------:R-:W5:Y:S01]  /*11b0*/  LDG.E.CONSTANT R15, desc[UR4][R12.64] ;  /* 0x000000040c0f7981 */ /* 0x000f62000c1e9900 */
[----:B0-----:R-:W-:-:S03]  /*11c0*/  IMAD.WIDE R2, R21, 0xc, R4 ;  /* 0x0000000c15027825 */ /* 0x001fc600078e0204 */
[----:B------:R-:W5:Y:S01]  /*11d0*/  LDG.E.CONSTANT R17, desc[UR4][R12.64+0x4] ;  /* 0x000004040c117981 */ /* 0x000f62000c1e9900 */
[----:B------:R-:W-:-:S03]  /*11e0*/  FFMA R24, R27, R29, R24 ;  /* 0x0000001d1b187223 */ /* 0x000fc60000000018 */
[----:B------:R4:W5:Y:S04]  /*11f0*/  LDG.E.CONSTANT R0, desc[UR4][R12.64+0x8] ;  /* 0x000008040c007981 */ /* 0x000968000c1e9900 */
[----:B------:R-:W5:Y:S04]  /*1200*/  LDG.E.CONSTANT R27, desc[UR4][R2.64] ;  /* 0x00000004021b7981 */ /* 0x000f68000c1e9900 */
[----:B------:R-:W5:Y:S04]  /*1210*/  LDG.E.CONSTANT R21, desc[UR4][R2.64+0x4] ;  /* 0x0000040402157981 */ /* 0x000f68000c1e9900 */
[----:B------:R5:W5:Y:S01]  /*1220*/  LDG.E.CONSTANT R12, desc[UR4][R2.64+0x8] ;  /* 0x00000804020c7981 */ /* 0x000b62000c1e9900 */
[----:B------:R-:W-:-:S03]  /*1230*/  FFMA R16, R29, R29, R16 ;  /* 0x0000001d1d107223 */ /* 0x000fc60000000010 */
[----:B------:R-:W5:Y:S01]  /*1240*/  LDG.E.CONSTANT R29, desc[UR4][R6.64+0x24] ;  /* 0x00002404061d7981 */ /* 0x000f62000c1e9900 */
[----:B--2---:R-:W-:Y:S01]  /*1250*/  FADD R19, R19, -R8 ;  /* 0x8000000813137221 */ /* 0x004fe20000000000 */
[----:B---3--:R-:W-:Y:S01]  /*1260*/  FADD R23, R23, -R10 ;  /* 0x8000000a17177221 */ /* 0x008fe20000000000 */
[----:B----4-:R-:W-:Y:S02]  /*1270*/  FADD R13, R22, -R11 ;  /* 0x8000000b160d7221 */ /* 0x010fe40000000000 */
[C---:B------:R-:W-:Y:S01]  /*1280*/  FFMA R20, R19.reuse, R19, R20 ;  /* 0x0000001313147223 */ /* 0x040fe20000000014 */
[----:B------:R-:W-:Y:S01]  /*1290*/  FFMA R14, R19, R23, R14 ;  /* 0x00000017130e7223 */ /* 0x000fe2000000000e */
[----:B-----5:R-:W-:-:S04]  /*12a0*/  IMAD.WIDE R2, R25, 0xc, R4 ;  /* 0x0000000c19027825 */ /* 0x020fc800078e0204 */
[-C--:B------:R-:W-:Y:S01]  /*12b0*/  FFMA R18, R19, R13.reuse, R18 ;  /* 0x0000000d13127223 */ /* 0x080fe20000000012 */
[-C--:B------:R-:W-:Y:S01]  /*12c0*/  FFMA R24, R23, R13.reuse, R24 ;  /* 0x0000000d17187223 */ /* 0x080fe20000000018 */
[----:B------:R-:W-:Y:S01]  /*12d0*/  FFMA R16, R13, R13, R16 ;  /* 0x0000000d0d107223 */ /* 0x000fe20000000010 */
[----:B------:R-:W-:Y:S01]  /*12e0*/  FADD R15, R15, -R8 ;  /* 0x800000080f0f7221 */ /* 0x000fe20000000000 */
[----:B------:R-:W-:Y:S01]  /*12f0*/  FFMA R28, R23, R23, R28 ;  /* 0x00000017171c7223 */ /* 0x000fe2000000001c */
[----:B------:R-:W2:Y:S01]  /*1300*/  LDG.E.CONSTANT R19, desc[UR4][R2.64] ;  /* 0x0000000402137981 */ /* 0x000ea2000c1e9900 */
[----:B------:R-:W-:-:S03]  /*1310*/  FADD R17, R17, -R10 ;  /* 0x8000000a11117221 */ /* 0x000fc60000000000 */
[----:B------:R-:W3:Y:S01]  /*1320*/  LDG.E.CONSTANT R22, desc[UR4][R2.64+0x8] ;  /* 0x0000080402167981 */ /* 0x000ee2000c1e9900 */
[----:B------:R-:W-:Y:S01]  /*1330*/  FADD R13, R0, -R11 ;  /* 0x8000000b000d7221 */ /* 0x000fe20000000000 */
[C---:B------:R-:W-:Y:S02]  /*1340*/  FFMA R20, R15.reuse, R15, R20 ;  /* 0x0000000f0f147223 */ /* 0x040fe40000000014 */
[----:B------:R0:W4:Y:S01]  /*1350*/  LDG.E.CONSTANT R23, desc[UR4][R2.64+0x4] ;  /* 0x0000040402177981 */ /* 0x000122000c1e9900 */
[C---:B------:R-:W-:Y:S01]  /*1360*/  FFMA R0, R15.reuse, R17, R14 ;  /* 0x000000110f007223 */ /* 0x040fe2000000000e */
[----:B------:R-:W-:Y:S01]  /*1370*/  FFMA R18, R15, R13, R18 ;  /* 0x0000000d0f127223 */ /* 0x000fe20000000012 */
[----:B------:R-:W-:-:S04]  /*1380*/  IMAD.WIDE R14, R26, 0xc, R4 ;  /* 0x0000000c1a0e7825 */ /* 0x000fc800078e0204 */
[----:B------:R-:W-:Y:S01]  /*1390*/  FADD R21, R21, -R10 ;  /* 0x8000000a15157221 */ /* 0x000fe20000000000 */
[----:B------:R-:W-:Y:S01]  /*13a0*/  FADD R25, R12, -R11 ;  /* 0x8000000b0c197221 */ /* 0x000fe20000000000 */
[----:B0-----:R-:W-:Y:S01]  /*13b0*/  FADD R3, R27, -R8 ;  /* 0x800000081b037221 */ /* 0x001fe20000000000 */
[C---:B------:R-:W-:Y:S01]  /*13c0*/  FFMA R28, R17.reuse, R17, R28 ;  /* 0x00000011111c7223 */ /* 0x040fe2000000001c */
[-C--:B------:R-:W-:Y:S01]  /*13d0*/  FFMA R24, R17, R13.reuse, R24 ;  /* 0x0000000d11187223 */ /* 0x080fe20000000018 */
[----:B------:R-:W-:Y:S01]  /*13e0*/  FFMA R16, R13, R13, R16 ;  /* 0x0000000d0d107223 */ /* 0x000fe20000000010 */
[C---:B------:R-:W-:Y:S01]  /*13f0*/  FFMA R20, R3.reuse, R3, R20 ;  /* 0x0000000303147223 */ /* 0x040fe20000000014 */
[C---:B------:R-:W-:Y:S01]  /*1400*/  FFMA R0, R3.reuse, R21, R0 ;  /* 0x0000001503007223 */ /* 0x040fe20000000000 */
[----:B------:R-:W-:Y:S01]  /*1410*/  FFMA R18, R3, R25, R18 ;  /* 0x0000001903127223 */ /* 0x000fe20000000012 */
[----:B------:R-:W-:Y:S01]  /*1420*/  IMAD.WIDE R2, R29, 0xc, R4 ;  /* 0x0000000c1d027825 */ /* 0x000fe200078e0204 */
[----:B------:R-:W5:Y:S04]  /*1430*/  LDG.E.CONSTANT R13, desc[UR4][R14.64] ;  /* 0x000000040e0d7981 */ /* 0x000f68000c1e9900 */
[----:B------:R-:W5:Y:S01]  /*1440*/  LDG.E.CONSTANT R17, desc[UR4][R14.64+0x4] ;  /* 0x000004040e117981 */ /* 0x000f62000c1e9900 */
[----:B------:R-:W-:-:S03]  /*1450*/  FFMA R28, R21, R21, R28 ;  /* 0x00000015151c7223 */ /* 0x000fc6000000001c */
[----:B------:R-:W5:Y:S01]  /*1460*/  LDG.E.CONSTANT R26, desc[UR4][R14.64+0x8] ;  /* 0x000008040e1a7981 */ /* 0x000f62000c1e9900 */
[----:B------:R-:W-:-:S03]  /*1470*/  FFMA R24, R21, R25, R24 ;  /* 0x0000001915187223 */ /* 0x000fc60000000018 */
[----:B------:R-:W5:Y:S04]  /*1480*/  LDG.E.CONSTANT R27, desc[UR4][R6.64+0x28] ;  /* 0x00002804061b7981 */ /* 0x000f68000c1e9900 */
[----:B------:R-:W5:Y:S04]  /*1490*/  LDG.E.CONSTANT R21, desc[UR4][R2.64+0x4] ;  /* 0x0000040402157981 */ /* 0x000f68000c1e9900 */
[----:B------:R-:W5:Y:S04]  /*14a0*/  LDG.E.CONSTANT R15, desc[UR4][R2.64] ;  /* 0x00000004020f7981 */ /* 0x000f68000c1e9900 */
[----:B------:R0:W5:Y:S04]  /*14b0*/  LDG.E.CONSTANT R12, desc[UR4][R2.64+0x8] ;  /* 0x00000804020c7981 */ /* 0x000168000c1e9900 */
[----:B------:R-:W5:Y:S01]  /*14c0*/  LDG.E.CONSTANT R29, desc[UR4][R6.64+0x2c] ;  /* 0x00002c04061d7981 */ /* 0x000f62000c1e9900 */
[----:B------:R-:W-:-:S03]  /*14d0*/  FFMA R16, R25, R25, R16 ;  /* 0x0000001919107223 */ /* 0x000fc60000000010 */
[----:B------:R-:W5:Y:S01]  /*14e0*/  LDG.E.CONSTANT R25, desc[UR4][R6.64+0x30] ;  /* 0x0000300406197981 */ /* 0x000f62000c1e9900 */
[----:B--2---:R-:W-:Y:S01]  /*14f0*/  FADD R19, R19, -R8 ;  /* 0x8000000813137221 */ /* 0x004fe20000000000 */
[--C-:B---3--:R-:W-:Y:S01]  /*1500*/  FADD R22, R22, -R11.reuse ;  /* 0x8000000b16167221 */ /* 0x108fe20000000000 */
[----:B----4-:R-:W-:Y:S02]  /*1510*/  FADD R23, R23, -R10 ;  /* 0x8000000a17177221 */ /* 0x010fe40000000000 */
[C---:B------:R-:W-:Y:S01]  /*1520*/  FFMA R20, R19.reuse, R19, R20 ;  /* 0x0000001313147223 */ /* 0x040fe20000000014 */
[CC--:B------:R-:W-:Y:S01]  /*1530*/  FFMA R18, R19.reuse, R22.reuse, R18 ;  /* 0x0000001613127223 */ /* 0x0c0fe20000000012 */
[-C--:B------:R-:W-:Y:S01]  /*1540*/  FFMA R0, R19, R23.reuse, R0 ;  /* 0x0000001713007223 */ /* 0x080fe20000000000 */
[C---:B------:R-:W-:Y:S01]  /*1550*/  FFMA R28, R23.reuse, R23, R28 ;  /* 0x00000017171c7223 */ /* 0x040fe2000000001c */
[-C--:B------:R-:W-:Y:S01]  /*1560*/  FFMA R24, R23, R22.reuse, R24 ;  /* 0x0000001617187223 */ /* 0x080fe20000000018 */
[----:B------:R-:W-:Y:S01]  /*1570*/  FFMA R16, R22, R22, R16 ;  /* 0x0000001616107223 */ /* 0x000fe20000000010 */
[----:B-----5:R-:W-:Y:S01]  /*1580*/  FADD R19, R13, -R8 ;  /* 0x800000080d137221 */ /* 0x020fe20000000000 */
[----:B------:R-:W-:Y:S01]  /*1590*/  FADD R17, R17, -R10 ;  /* 0x8000000a11117221 */ /* 0x000fe20000000000 */
[----:B------:R-:W-:Y:S01]  /*15a0*/  FADD R13, R26, -R11 ;  /* 0x8000000b1a0d7221 */ /* 0x000fe20000000000 */
[----:B0-----:R-:W-:-:S04]  /*15b0*/  IMAD.WIDE R2, R27, 0xc, R4 ;  /* 0x0000000c1b027825 */ /* 0x001fc800078e0204 */
[C---:B------:R-:W-:Y:S01]  /*15c0*/  FFMA R20, R19.reuse, R19, R20 ;  /* 0x0000001313147223 */ /* 0x040fe20000000014 */
[C---:B------:R-:W-:Y:S01]  /*15d0*/  FFMA R0, R19.reuse, R17, R0 ;  /* 0x0000001113007223 */ /* 0x040fe20000000000 */
[----:B------:R-:W-:Y:S01]  /*15e0*/  FFMA R18, R19, R13, R18 ;  /* 0x0000000d13127223 */ /* 0x000fe20000000012 */
[C---:B------:R-:W-:Y:S01]  /*15f0*/  FFMA R28, R17.reuse, R17, R28 ;  /* 0x00000011111c7223 */ /* 0x040fe2000000001c */
[-C--:B------:R-:W-:Y:S01]  /*1600*/  FFMA R24, R17, R13.reuse, R24 ;  /* 0x0000000d11187223 */ /* 0x080fe20000000018 */
[----:B------:R-:W-:Y:S01]  /*1610*/  FFMA R16, R13, R13, R16 ;  /* 0x0000000d0d107223 */ /* 0x000fe20000000010 */
[----:B------:R-:W-:Y:S01]  /*1620*/  FADD R21, R21, -R10 ;  /* 0x8000000a15157221 */ /* 0x000fe20000000000 */
[----:B------:R-:W-:Y:S01]  /*1630*/  FADD R23, R15, -R8 ;  /* 0x800000080f177221 */ /* 0x000fe20000000000 */
[----:B------:R-:W2:Y:S01]  /*1640*/  LDG.E.CONSTANT R19, desc[UR4][R2.64] ;  /* 0x0000000402137981 */ /* 0x000ea2000c1e9900 */
[----:B------:R-:W-:-:S03]  /*1650*/  FADD R15, R12, -R11 ;  /* 0x8000000b0c0f7221 */ /* 0x000fc60000000000 */
[----:B------:R-:W3:Y:S01]  /*1660*/  LDG.E.CONSTANT R17, desc[UR4][R2.64+0x4] ;  /* 0x0000040402117981 */ /* 0x000ee2000c1e9900 */
[----:B------:R-:W-:-:S03]  /*1670*/  IMAD.WIDE R12, R29, 0xc, R4 ;  /* 0x0000000c1d0c7825 */ /* 0x000fc600078e0204 */
[----:B------:R0:W4:Y:S01]  /*1680*/  LDG.E.CONSTANT R14, desc[UR4][R2.64+0x8] ;  /* 0x00000804020e7981 */ /* 0x000122000c1e9900 */
[C---:B------:R-:W-:Y:S01]  /*1690*/  FFMA R20, R23.reuse, R23, R20 ;  /* 0x0000001717147223 */ /* 0x040fe20000000014 */
[C---:B------:R-:W-:Y:S01]  /*16a0*/  FFMA R0, R23.reuse, R21, R0 ;  /* 0x0000001517007223 */ /* 0x040fe20000000000 */
[----:B------:R-:W-:Y:S01]  /*16b0*/  FFMA R18, R23, R15, R18 ;  /* 0x0000000f17127223 */ /* 0x000fe20000000012 */
[----:B------:R-:W5:Y:S04]  /*16c0*/  LDG.E.CONSTANT R27, desc[UR4][R12.64] ;  /* 0x000000040c1b7981 */ /* 0x000f68000c1e9900 */
[----:B------:R-:W5:Y:S04]  /*16d0*/  LDG.E.CONSTANT R23, desc[UR4][R6.64+0x34] ;  /* 0x0000340406177981 */ /* 0x000f68000c1e9900 */
[----:B------:R-:W5:Y:S04]  /*16e0*/  LDG.E.CONSTANT R29, desc[UR4][R12.64+0x4] ;  /* 0x000004040c1d7981 */ /* 0x000f68000c1e9900 */
[----:B------:R1:W5:Y:S01]  /*16f0*/  LDG.E.CONSTANT R22, desc[UR4][R12.64+0x8] ;  /* 0x000008040c167981 */ /* 0x000362000c1e9900 */
[----:B0-----:R-:W-:-:S03]  /*1700*/  IMAD.WIDE R2, R25, 0xc, R4 ;  /* 0x0000000c19027825 */ /* 0x001fc600078e0204 */
[----:B------:R-:W5:Y:S01]  /*1710*/  LDG.E.CONSTANT R26, desc[UR4][R6.64+0x38] ;  /* 0x00003804061a7981 */ /* 0x000f62000c1e9900 */
[----:B------:R-:W-:-:S03]  /*1720*/  FFMA R28, R21, R21, R28 ;  /* 0x00000015151c7223 */ /* 0x000fc6000000001c */
[----:B------:R-:W5:Y:S01]  /*1730*/  LDG.E.CONSTANT R25, desc[UR4][R2.64+0x4] ;  /* 0x0000040402197981 */ /* 0x000f62000c1e9900 */
[----:B-1----:R-:W-:-:S03]  /*1740*/  FFMA R12, R21, R15, R24 ;  /* 0x0000000f150c7223 */ /* 0x002fc60000000018 */
        /* <DEDUP_REMOVED lines=8> */
[C---:B------:R-:W-:Y:S01]  /*17d0*/  FFMA R0, R19.reuse, R17, R0 ;  /* 0x0000001113007223 */ /* 0x040fe20000000000 */
[-C--:B------:R-:W-:Y:S01]  /*17e0*/  FFMA R18, R19, R13.reuse, R18 ;  /* 0x0000000d13127223 */ /* 0x080fe20000000012 */
[-C--:B------:R-:W-:Y:S01]  /*17f0*/  FFMA R12, R17, R13.reuse, R12 ;  /* 0x0000000d110c7223 */ /* 0x080fe2000000000c */
[----:B------:R-:W-:Y:S01]  /*1800*/  FFMA R16, R13, R13, R16 ;  /* 0x0000000d0d107223 */ /* 0x000fe20000000010 */
[----:B-----5:R-:W-:Y:S01]  /*1810*/  FADD R27, R27, -R8 ;  /* 0x800000081b1b7221 */ /* 0x020fe20000000000 */
[----:B0-----:R-:W-:-:S04]  /*1820*/  IMAD.WIDE R2, R23, 0xc, R4 ;  /* 0x0000000c17027825 */ /* 0x001fc800078e0204 */
[----:B------:R-:W-:Y:S01]  /*1830*/  FFMA R28, R17, R17, R28 ;  /* 0x00000011111c7223 */ /* 0x000fe2000000001c */
[----:B------:R-:W-:Y:S01]  /*1840*/  FADD R29, R29, -R10 ;  /* 0x8000000a1d1d7221 */ /* 0x000fe20000000000 */
[----:B------:R-:W-:Y:S01]  /*1850*/  FADD R13, R22, -R11 ;  /* 0x8000000b160d7221 */ /* 0x000fe20000000000 */
[C---:B------:R-:W-:Y:S02]  /*1860*/  FFMA R20, R27.reuse, R27, R20 ;  /* 0x0000001b1b147223 */ /* 0x040fe40000000014 */
[C---:B------:R-:W-:Y:S01]  /*1870*/  FFMA R0, R27.reuse, R29, R0 ;  /* 0x0000001d1b007223 */ /* 0x040fe20000000000 */
[----:B------:R-:W2:Y:S01]  /*1880*/  LDG.E.CONSTANT R17, desc[UR4][R2.64] ;  /* 0x0000000402117981 */ /* 0x000ea2000c1e9900 */
[----:B------:R-:W-:Y:S01]  /*1890*/  FFMA R18, R27, R13, R18 ;  /* 0x0000000d1b127223 */ /* 0x000fe20000000012 */
[----:B------:R-:W-:Y:S02]  /*18a0*/  IMAD.WIDE R26, R26, 0xc, R4 ;  /* 0x0000000c1a1a7825 */ /* 0x000fe400078e0204 */
[----:B------:R-:W3:Y:S04]  /*18b0*/  LDG.E.CONSTANT R19, desc[UR4][R2.64+0x4] ;  /* 0x0000040402137981 */ /* 0x000ee8000c1e9900 */
[----:B------:R0:W4:Y:S01]  /*18c0*/  LDG.E.CONSTANT R14, desc[UR4][R2.64+0x8] ;  /* 0x00000804020e7981 */ /* 0x000122000c1e9900 */
[C---:B------:R-:W-:Y:S01]  /*18d0*/  FFMA R28, R29.reuse, R29, R28 ;  /* 0x0000001d1d1c7223 */ /* 0x040fe2000000001c */
[-C--:B------:R-:W-:Y:S01]  /*18e0*/  FFMA R12, R29, R13.reuse, R12 ;  /* 0x0000000d1d0c7223 */ /* 0x080fe2000000000c */
[----:B------:R-:W-:Y:S01]  /*18f0*/  FFMA R16, R13, R13, R16 ;  /* 0x0000000d0d107223 */ /* 0x000fe20000000010 */
[----:B------:R-:W-:Y:S01]  /*1900*/  FADD R25, R25, -R10 ;  /* 0x8000000a19197221 */ /* 0x000fe20000000000 */
[----:B------:R-:W5:Y:S04]  /*1910*/  LDG.E.CONSTANT R13, desc[UR4][R26.64] ;  /* 0x000000041a0d7981 */ /* 0x000f68000c1e9900 */
[----:B------:R-:W5:Y:S01]  /*1920*/  LDG.E.CONSTANT R29, desc[UR4][R6.64+0x40] ;  /* 0x00004004061d7981 */ /* 0x000f62000c1e9900 */
[----:B0-----:R-:W-:Y:S01]  /*1930*/  FADD R3, R21, -R8 ;  /* 0x8000000815037221 */ /* 0x001fe20000000000 */
[----:B------:R-:W-:-:S02]  /*1940*/  FADD R21, R24, -R11 ;  /* 0x8000000b18157221 */ /* 0x000fc40000000000 */
[----:B------:R-:W5:Y:S01]  /*1950*/  LDG.E.CONSTANT R23, desc[UR4][R26.64+0x4] ;  /* 0x000004041a177981 */ /* 0x000f62000c1e9900 */
[----:B------:R-:W-:-:S03]  /*1960*/  FFMA R0, R3, R25, R0 ;  /* 0x0000001903007223 */ /* 0x000fc60000000000 */
[----:B------:R-:W5:Y:S01]  /*1970*/  LDG.E.CONSTANT R22, desc[UR4][R26.64+0x8] ;  /* 0x000008041a167981 */ /* 0x000f62000c1e9900 */
[C---:B------:R-:W-:Y:S01]  /*1980*/  FFMA R28, R25.reuse, R25, R28 ;  /* 0x00000019191c7223 */ /* 0x040fe2000000001c */
[----:B------:R-:W-:Y:S02]  /*1990*/  FFMA R12, R25, R21, R12 ;  /* 0x00000015190c7223 */ /* 0x000fe4000000000c */
[----:B------:R-:W5:Y:S01]  /*19a0*/  LDG.E.CONSTANT R25, desc[UR4][R6.64+0x44] ;  /* 0x0000440406197981 */ /* 0x000f62000c1e9900 */
[C---:B------:R-:W-:Y:S01]  /*19b0*/  FFMA R20, R3.reuse, R3, R20 ;  /* 0x0000000303147223 */ /* 0x040fe20000000014 */
[-C--:B------:R-:W-:Y:S01]  /*19c0*/  FFMA R18, R3, R21.reuse, R18 ;  /* 0x0000001503127223 */ /* 0x080fe20000000012 */
[----:B------:R-:W-:Y:S01]  /*19d0*/  IMAD.WIDE R2, R15, 0xc, R4 ;  /* 0x0000000c0f027825 */ /* 0x000fe200078e0204 */
[----:B------:R-:W5:Y:S03]  /*19e0*/  LDG.E.CONSTANT R27, desc[UR4][R6.64+0x48] ;  /* 0x00004804061b7981 */ /* 0x000f66000c1e9900 */
[----:B------:R-:W-:Y:S01]  /*19f0*/  FFMA R16, R21, R21, R16 ;  /* 0x0000001515107223 */ /* 0x000fe20000000010 */
[----:B------:R-:W5:Y:S04]  /*1a00*/  LDG.E.CONSTANT R15, desc[UR4][R2.64] ;  /* 0x00000004020f7981 */ /* 0x000f68000c1e9900 */
[----:B------:R-:W5:Y:S04]  /*1a10*/  LDG.E.CONSTANT R26, desc[UR4][R6.64+0x4c] ;  /* 0x00004c04061a7981 */ /* 0x000f68000c1e9900 */
[----:B------:R-:W5:Y:S04]  /*1a20*/  LDG.E.CONSTANT R21, desc[UR4][R2.64+0x4] ;  /* 0x0000040402157981 */ /* 0x000f68000c1e9900 */
[----:B------:R2:W5:Y:S02]  /*1a30*/  LDG.E.CONSTANT R24, desc[UR4][R2.64+0x8] ;  /* 0x0000080402187981 */ /* 0x000564000c1e9900 */
[----:B--2---:R-:W-:Y:S01]  /*1a40*/  FADD R3, R17, -R8 ;  /* 0x8000000811037221 */ /* 0x004fe20000000000 */
[----:B---3--:R-:W-:Y:S01]  /*1a50*/  FADD R19, R19, -R10 ;  /* 0x8000000a13137221 */ /* 0x008fe20000000000 */
[----:B----4-:R-:W-:-:S02]  /*1a60*/  FADD R17, R14, -R11 ;  /* 0x8000000b0e117221 */ /* 0x010fc40000000000 */
[C---:B------:R-:W-:Y:S01]  /*1a70*/  FFMA R20, R3.reuse, R3, R20 ;  /* 0x0000000303147223 */ /* 0x040fe20000000014 */
[-C--:B------:R-:W-:Y:S01]  /*1a80*/  FFMA R0, R3, R19.reuse, R0 ;  /* 0x0000001303007223 */ /* 0x080fe20000000000 */
[----:B------:R-:W-:Y:S01]  /*1a90*/  FFMA R28, R19, R19, R28 ;  /* 0x00000013131c7223 */ /* 0x000fe2000000001c */
[-C--:B------:R-:W-:Y:S01]  /*1aa0*/  FFMA R18, R3, R17.reuse, R18 ;  /* 0x0000001103127223 */ /* 0x080fe20000000012 */
[----:B------:R-:W-:Y:S01]  /*1ab0*/  FFMA R12, R19, R17, R12 ;  /* 0x00000011130c7223 */ /* 0x000fe2000000000c */
[----:B-----5:R-:W-:Y:S01]  /*1ac0*/  FADD R19, R13, -R8 ;  /* 0x800000080d137221 */ /* 0x020fe20000000000 */
[----:B------:R-:W-:-:S04]  /*1ad0*/  IMAD.WIDE R2, R29, 0xc, R4 ;  /* 0x0000000c1d027825 */ /* 0x000fc800078e0204 */
[----:B------:R-:W-:Y:S01]  /*1ae0*/  FFMA R16, R17, R17, R16 ;  /* 0x0000001111107223 */ /* 0x000fe20000000010 */
[----:B------:R-:W-:Y:S01]  /*1af0*/  FADD R23, R23, -R10 ;  /* 0x8000000a17177221 */ /* 0x000fe20000000000 */
[----:B------:R-:W-:Y:S01]  /*1b00*/  FADD R13, R22, -R11 ;  /* 0x8000000b160d7221 */ /* 0x000fe20000000000 */
[C---:B------:R-:W-:Y:S02]  /*1b10*/  FFMA R20, R19.reuse, R19, R20 ;  /* 0x0000001313147223 */ /* 0x040fe40000000014 */
[C---:B------:R-:W-:Y:S01]  /*1b20*/  FFMA R0, R19.reuse, R23, R0 ;  /* 0x0000001713007223 */ /* 0x040fe20000000000 */
[----:B------:R-:W2:Y:S01]  /*1b30*/  LDG.E.CONSTANT R17, desc[UR4][R2.64] ;  /* 0x0000000402117981 */ /* 0x000ea2000c1e9900 */
[----:B------:R-:W-:Y:S01]  /*1b40*/  FFMA R18, R19, R13, R18 ;  /* 0x0000000d13127223 */ /* 0x000fe20000000012 */
[----:B------:R-:W-:-:S04]  /*1b50*/  IMAD.WIDE R6, R25, 0xc, R4 ;  /* 0x0000000c19067825 */ /* 0x000fc800078e0204 */
[C---:B------:R-:W-:Y:S01]  /*1b60*/  FFMA R28, R23.reuse, R23, R28 ;  /* 0x00000017171c7223 */ /* 0x040fe2000000001c */
[----:B------:R-:W3:Y:S01]  /*1b70*/  LDG.E.CONSTANT R19, desc[UR4][R2.64+0x4] ;  /* 0x0000040402137981 */ /* 0x000ee2000c1e9900 */
[-C--:B------:R-:W-:Y:S01]  /*1b80*/  FFMA R23, R23, R13.reuse, R12 ;  /* 0x0000000d17177223 */ /* 0x080fe2000000000c */
[----:B------:R-:W-:Y:S02]  /*1b90*/  FFMA R16, R13, R13, R16 ;  /* 0x0000000d0d107223 */ /* 0x000fe40000000010 */
[----:B------:R-:W4:Y:S01]  /*1ba0*/  LDG.E.CONSTANT R14, desc[UR4][R2.64+0x8] ;  /* 0x00000804020e7981 */ /* 0x000f22000c1e9900 */
[----:B------:R-:W-:-:S03]  /*1bb0*/  IMAD.WIDE R12, R27, 0xc, R4 ;  /* 0x0000000c1b0c7825 */ /* 0x000fc600078e0204 */
[----:B------:R-:W5:Y:S01]  /*1bc0*/  LDG.E.CONSTANT R25, desc[UR4][R6.64] ;  /* 0x0000000406197981 */ /* 0x000f62000c1e9900 */
[----:B------:R-:W-:-:S03]  /*1bd0*/  FADD R15, R15, -R8 ;  /* 0x800000080f0f7221 */ /* 0x000fc60000000000 */
[----:B------:R-:W5:Y:S01]  /*1be0*/  LDG.E.CONSTANT R29, desc[UR4][R6.64+0x4] ;  /* 0x00000404061d7981 */ /* 0x000f62000c1e9900 */
[----:B------:R-:W-:-:S03]  /*1bf0*/  IMAD.WIDE R26, R26, 0xc, R4 ;  /* 0x0000000c1a1a7825 */ /* 0x000fc600078e0204 */
[----:B------:R-:W5:Y:S01]  /*1c00*/  LDG.E.CONSTANT R22, desc[UR4][R6.64+0x8] ;  /* 0x0000080406167981 */ /* 0x000f62000c1e9900 */
[----:B------:R-:W-:Y:S01]  /*1c10*/  FADD R21, R21, -R10 ;  /* 0x8000000a15157221 */ /* 0x000fe20000000000 */
[----:B------:R-:W-:Y:S02]  /*1c20*/  FADD R5, R24, -R11 ;  /* 0x8000000b18057221 */ /* 0x000fe40000000000 */
[----:B------:R-:W5:Y:S04]  /*1c30*/  LDG.E.CONSTANT R3, desc[UR4][R12.64] ;  /* 0x000000040c037981 */ /* 0x000f68000c1e9900 */
[----:B------:R-:W5:Y:S04]  /*1c40*/  LDG.E.CONSTANT R2, desc[UR4][R12.64+0x8] ;  /* 0x000008040c027981 */ /* 0x000f68000c1e9900 */
[----:B------:R0:W5:Y:S01]  /*1c50*/  LDG.E.CONSTANT R7, desc[UR4][R12.64+0x4] ;  /* 0x000004040c077981 */ /* 0x000162000c1e9900 */
[C---:B------:R-:W-:Y:S01]  /*1c60*/  FFMA R20, R15.reuse, R15, R20 ;  /* 0x0000000f0f147223 */ /* 0x040fe20000000014 */
[C---:B------:R-:W-:Y:S01]  /*1c70*/  FFMA R0, R15.reuse, R21, R0 ;  /* 0x000000150f007223 */ /* 0x040fe20000000000 */
[-C--:B------:R-:W-:Y:S01]  /*1c80*/  FFMA R18, R15, R5.reuse, R18 ;  /* 0x000000050f127223 */ /* 0x080fe20000000012 */
[----:B------:R-:W5:Y:S04]  /*1c90*/  LDG.E.CONSTANT R6, desc[UR4][R26.64+0x4] ;  /* 0x000004041a067981 */ /* 0x000f68000c1e9900 */
[----:B------:R-:W5:Y:S04]  /*1ca0*/  LDG.E.CONSTANT R15, desc[UR4][R26.64] ;  /* 0x000000041a0f7981 */ /* 0x000f68000c1e9900 */
[----:B------:R-:W5:Y:S01]  /*1cb0*/  LDG.E.CONSTANT R24, desc[UR4][R26.64+0x8] ;  /* 0x000008041a187981 */ /* 0x000f62000c1e9900 */
[-C--:B------:R-:W-:Y:S01]  /*1cc0*/  FFMA R23, R21, R5.reuse, R23 ;  /* 0x0000000515177223 */ /* 0x080fe20000000017 */
[----:B------:R-:W-:-:S02]  /*1cd0*/  FFMA R16, R5, R5, R16 ;  /* 0x0000000505107223 */ /* 0x000fc40000000010 */
[----:B------:R-:W1:Y:S01]  /*1ce0*/  LDC.64 R4, c[0x0][0x398] ;  /* 0x0000e600ff047b82 */ /* 0x000e620000000a00 */
[----:B------:R-:W-:Y:S01]  /*1cf0*/  FFMA R28, R21, R21, R28 ;  /* 0x00000015151c7223 */ /* 0x000fe2000000001c */
[----:B------:R-:W-:-:S04]  /*1d00*/  IMAD R9, R9, 0x6, RZ ;  /* 0x0000000609097824 */ /* 0x000fc800078e02ff */
[----:B-1----:R-:W-:-:S04]  /*1d10*/  IMAD.WIDE R4, R9, 0x4, R4 ;  /* 0x0000000409047825 */ /* 0x002fc800078e0204 */
[----:B--2---:R-:W-:Y:S01]  /*1d20*/  FADD R21, R17, -R8 ;  /* 0x8000000811157221 */ /* 0x004fe20000000000 */
[----:B---3--:R-:W-:Y:S01]  /*1d30*/  FADD R19, R19, -R10 ;  /* 0x8000000a13137221 */ /* 0x008fe20000000000 */
[----:B----4-:R-:W-:-:S03]  /*1d40*/  FADD R17, R14, -R11 ;  /* 0x8000000b0e117221 */ /* 0x010fc60000000000 */
[-C--:B------:R-:W-:Y:S01]  /*1d50*/  FFMA R0, R21, R19.reuse, R0 ;  /* 0x0000001315007223 */ /* 0x080fe20000000000 */
[----:B------:R-:W-:Y:S01]  /*1d60*/  FFMA R28, R19, R19, R28 ;  /* 0x00000013131c7223 */ /* 0x000fe2000000001c */
[----:B------:R-:W-:Y:S01]  /*1d70*/  FFMA R20, R21, R21, R20 ;  /* 0x0000001515147223 */ /* 0x000fe20000000014 */
[-C--:B------:R-:W-:Y:S01]  /*1d80*/  FFMA R23, R19, R17.reuse, R23 ;  /* 0x0000001113177223 */ /* 0x080fe20000000017 */
[----:B-----5:R-:W-:Y:S01]  /*1d90*/  FADD R25, R25, -R8 ;  /* 0x8000000819197221 */ /* 0x020fe20000000000 */
[-C--:B------:R-:W-:Y:S01]  /*1da0*/  FFMA R18, R21, R17.reuse, R18 ;  /* 0x0000001115127223 */ /* 0x080fe20000000012 */
[----:B------:R-:W-:Y:S01]  /*1db0*/  FFMA R16, R17, R17, R16 ;  /* 0x0000001111107223 */ /* 0x000fe20000000010 */
[----:B------:R-:W-:Y:S01]  /*1dc0*/  FADD R29, R29, -R10 ;  /* 0x8000000a1d1d7221 */ /* 0x000fe20000000000 */
[----:B0-----:R-:W-:-:S03]  /*1dd0*/  FADD R13, R22, -R11 ;  /* 0x8000000b160d7221 */ /* 0x001fc60000000000 */
[-C--:B------:R-:W-:Y:S01]  /*1de0*/  FFMA R0, R25, R29.reuse, R0 ;  /* 0x0000001d19007223 */ /* 0x080fe20000000000 */
[----:B------:R-:W-:Y:S01]  /*1df0*/  FFMA R28, R29, R29, R28 ;  /* 0x0000001d1d1c7223 */ /* 0x000fe2000000001c */
[----:B------:R-:W-:Y:S01]  /*1e00*/  FFMA R20, R25, R25, R20 ;  /* 0x0000001919147223 */ /* 0x000fe20000000014 */
[-C--:B------:R-:W-:Y:S01]  /*1e10*/  FFMA R23, R29, R13.reuse, R23 ;  /* 0x0000000d1d177223 */ /* 0x080fe20000000017 */
[----:B------:R-:W-:Y:S01]  /*1e20*/  FADD R17, R3, -R8 ;  /* 0x8000000803117221 */ /* 0x000fe20000000000 */
[-C--:B------:R-:W-:Y:S01]  /*1e30*/  FFMA R18, R25, R13.reuse, R18 ;  /* 0x0000000d19127223 */ /* 0x080fe20000000012 */
[----:B------:R-:W-:Y:S01]  /*1e40*/  FFMA R3, R13, R13, R16 ;  /* 0x0000000d0d037223 */ /* 0x000fe20000000010 */
[----:B------:R-:W-:Y:S01]  /*1e50*/  FADD R2, R2, -R11 ;  /* 0x8000000b02027221 */ /* 0x000fe20000000000 */
[----:B------:R-:W-:Y:S01]  /*1e60*/  FADD R7, R7, -R10 ;  /* 0x8000000a07077221 */ /* 0x000fe20000000000 */
[C---:B------:R-:W-:Y:S02]  /*1e70*/  FFMA R20, R17.reuse, R17, R20 ;  /* 0x0000001111147223 */ /* 0x040fe40000000014 */
[CC--:B------:R-:W-:Y:S01]  /*1e80*/  FFMA R18, R17.reuse, R2.reuse, R18 ;  /* 0x0000000211127223 */ /* 0x0c0fe20000000012 */
[-C--:B------:R-:W-:Y:S01]  /*1e90*/  FFMA R3, R2, R2.reuse, R3 ;  /* 0x0000000202037223 */ /* 0x080fe20000000003 */
[-C--:B------:R-:W-:Y:S01]  /*1ea0*/  FFMA R0, R17, R7.reuse, R0 ;  /* 0x0000000711007223 */ /* 0x080fe20000000000 */
[C---:B------:R-:W-:Y:S01]  /*1eb0*/  FFMA R28, R7.reuse, R7, R28 ;  /* 0x00000007071c7223 */ /* 0x040fe2000000001c */
[----:B------:R-:W-:Y:S01]  /*1ec0*/  FFMA R23, R7, R2, R23 ;  /* 0x0000000207177223 */ /* 0x000fe20000000017 */
[----:B------:R-:W-:Y:S01]  /*1ed0*/  FADD R7, R6, -R10 ;  /* 0x8000000a06077221 */ /* 0x000fe20000000000 */
[----:B------:R-:W-:Y:S01]  /*1ee0*/  FADD R15, R15, -R8 ;  /* 0x800000080f0f7221 */ /* 0x000fe20000000000 */
[----:B------:R-:W-:-:S03]  /*1ef0*/  FADD R24, R24, -R11 ;  /* 0x8000000b18187221 */ /* 0x000fc60000000000 */
[C---:B------:R-:W-:Y:S01]  /*1f00*/  FFMA R20, R15.reuse, R15, R20 ;  /* 0x0000000f0f147223 */ /* 0x040fe20000000014 */
[-C--:B------:R-:W-:Y:S01]  /*1f10*/  FFMA R0, R15, R7.reuse, R0 ;  /* 0x000000070f007223 */ /* 0x080fe20000000000 */
[----:B------:R-:W-:Y:S01]  /*1f20*/  FFMA R28, R7, R7, R28 ;  /* 0x00000007071c7223 */ /* 0x000fe2000000001c */
[-C--:B------:R-:W-:Y:S01]  /*1f30*/  FFMA R18, R15, R24.reuse, R18 ;  /* 0x000000180f127223 */ /* 0x080fe20000000012 */
[-C--:B------:R-:W-:Y:S01]  /*1f40*/  FFMA R3, R24, R24.reuse, R3 ;  /* 0x0000001818037223 */ /* 0x080fe20000000003 */
[----:B------:R-:W-:Y:S01]  /*1f50*/  FFMA R23, R7, R24, R23 ;  /* 0x0000001807177223 */ /* 0x000fe20000000017 */
[----:B------:R-:W-:Y:S01]  /*1f60*/  FMUL R9, R20, 0.052631579339504241943 ;  /* 0x3d57943614097820 */ /* 0x000fe20000400000 */
[----:B------:R-:W-:Y:S01]  /*1f70*/  FMUL R7, R28, 0.052631579339504241943 ;  /* 0x3d5794361c077820 */ /* 0x000fe20000400000 */
[----:B------:R-:W-:Y:S01]  /*1f80*/  FMUL R11, R0, 0.052631579339504241943 ;  /* 0x3d579436000b7820 */ /* 0x000fe20000400000 */
[----:B------:R-:W-:Y:S01]  /*1f90*/  FMUL R3, R3, 0.052631579339504241943 ;  /* 0x3d57943603037820 */ /* 0x000fe20000400000 */
[----:B------:R-:W-:Y:S01]  /*1fa0*/  FMUL R13, R18, 0.052631579339504241943 ;  /* 0x3d579436120d7820 */ /* 0x000fe20000400000 */
[----:B------:R-:W-:Y:S01]  /*1fb0*/  FMUL R23, R23, 0.052631579339504241943 ;  /* 0x3d57943617177820 */ /* 0x000fe20000400000 */
[----:B------:R-:W-:Y:S04]  /*1fc0*/  STG.E desc[UR4][R4.64], R9 ;  /* 0x0000000904007986 */ /* 0x000fe8000c101904 */
[----:B------:R-:W-:Y:S04]  /*1fd0*/  STG.E desc[UR4][R4.64+0x4], R7 ;  /* 0x0000040704007986 */ /* 0x000fe8000c101904 */
[----:B------:R-:W-:Y:S04]  /*1fe0*/  STG.E desc[UR4][R4.64+0xc], R11 ;  /* 0x00000c0b04007986 */ /* 0x000fe8000c101904 */
[----:B------:R-:W-:Y:S04]  /*1ff0*/  STG.E desc[UR4][R4.64+0x8], R3 ;  /* 0x0000080304007986 */ /* 0x000fe8000c101904 */
[----:B------:R-:W-:Y:S04]  /*2000*/  STG.E desc[UR4][R4.64+0x10], R13 ;  /* 0x0000100d04007986 */ /* 0x000fe8000c101904 */
[----:B------:R-:W-:Y:S01]  /*2010*/  STG.E desc[UR4][R4.64+0x14], R23 ;  /* 0x0000141704007986 */ /* 0x000fe2000c101904 */
[----:B------:R-:W-:Y:S05]  /*2020*/  EXIT ;  /* 0x000000000000794d */ /* 0x000fea0003800000 */
        .weak           $__internal_2_$__cuda_sm3x_div_rn_noftz_f32_slowpath
        .type           $__internal_2_$__cuda_sm3x_div_rn_noftz_f32_slowpath,@function
        .size           $__internal_2_$__cuda_sm3x_div_rn_noftz_f32_slowpath,(.L_x_146 - $__internal_2_$__cuda_sm3x_div_rn_noftz_f32_slowpath)
$__internal_2_$__cuda_sm3x_div_rn_noftz_f32_slowpath:
[----:B------:R-:W-:Y:S01]  /*2030*/  SHF.R.U32.HI R11, RZ, 0x17, R13 ;  /* 0x00000017ff0b7819 */ /* 0x000fe2000001160d */
[----:B------:R-:W-:Y:S01]  /*2040*/  BSSY.RECONVERGENT B1, `(.L_x_47) ;  /* 0x0000064000017945 */ /* 0x000fe20003800200 */
[----:B------:R-:W-:Y:S01]  /*2050*/  SHF.R.U32.HI R3, RZ, 0x17, R4 ;  /* 0x00000017ff037819 */ /* 0x000fe20000011604 */
[----:B------:R-:W-:Y:S01]  /*2060*/  HFMA2 R15, -RZ, RZ, 2.8125, 0 ;  /* 0x41a00000ff0f7431 */ /* 0x000fe200000001ff */
        /* <DEDUP_REMOVED lines=8> */
[----:B------:R-:W-:Y:S02]  /*20f0*/  MOV R3, 0x41a00000 ;  /* 0x41a0000000037802 */ /* 0x000fe40000000f00 */
        /* <DEDUP_REMOVED lines=23> */
.L_x_48:
[----:B------:R-:W-:Y:S01]  /*2270*/  LEA R14, R11, 0xc0800000, 0x17 ;  /* 0xc08000000b0e7811 */ /* 0x000fe200078eb8ff */
[----:B------:R-:W-:Y:S03]  /*2280*/  BSSY.RECONVERGENT B2, `(.L_x_53) ;  /* 0x0000036000027945 */ /* 0x000fe60003800200 */
[----:B------:R-:W-:Y:S02]  /*2290*/  IADD3 R15, PT, PT, -R14, R15, RZ ;  /* 0x0000000f0e0f7210 */ /* 0x000fe40007ffe1ff */
[----:B------:R-:W-:Y:S02]  /*22a0*/  IADD3 R14, PT, PT, R17, -0x7f, RZ ;  /* 0xffffff81110e7810 */ /* 0x000fe40007ffe0ff */
[----:B------:R-:W0:Y:S01]  /*22b0*/  MUFU.RCP R16, R15 ;  /* 0x0000000f00107308 */ /* 0x000e220000001000 */
[----:B------:R-:W-:Y:S02]  /*22c0*/  FADD.FTZ R18, -R15, -RZ ;  /* 0x800000ff0f127221 */ /* 0x000fe40000010100 */
[C---:B------:R-:W-:Y:S01]  /*22d0*/  IMAD R3, R14.reuse, -0x800000, R4 ;  /* 0xff8000000e037824 */ /* 0x040fe200078e0204 */
[----:B------:R-:W-:-:S04]  /*22e0*/  IADD3 R14, PT, PT, R14, 0x7f, -R11 ;  /* 0x0000007f0e0e7810 */ /* 0x000fc80007ffe80b */
[----:B------:R-:W-:Y:S01]  /*22f0*/  IADD3 R14, PT, PT, R14, R5, RZ ;  /* 0x000000050e0e7210 */ /* 0x000fe20007ffe0ff */
[----:B0-----:R-:W-:-:S04]  /*2300*/  FFMA R17, R16, R18, 1 ;  /* 0x3f80000010117423 */ /* 0x001fc80000000012 */
        /* <DEDUP_REMOVED lines=41> */
.L_x_55:
[----:B------:R-:W-:-:S04]  /*25a0*/  LOP3.LUT R3, R3, 0x80000000, RZ, 0xc0, !PT ;  /* 0x8000000003037812 */ /* 0x000fc800078ec0ff */
[----:B------:R-:W-:Y:S01]  /*25b0*/  LOP3.LUT R3, R3, 0x7f800000, RZ, 0xfc, !PT ;  /* 0x7f80000003037812 */ /* 0x000fe200078efcff */
[----:B------:R-:W-:Y:S06]  /*25c0*/  BRA `(.L_x_56) ;  /* 0x0000000000047947 */ /* 0x000fec0003800000 */
.L_x_54:
[----:B------:R-:W-:-:S07]  /*25d0*/  LEA R3, R14, R3, 0x17 ;  /* 0x000000030e037211 */ /* 0x000fce00078eb8ff */
.L_x_56:
[----:B------:R-:W-:Y:S05]  /*25e0*/  BSYNC.RECONVERGENT B2 ;  /* 0x0000000000027941 */ /* 0x000fea0003800200 */
.L_x_53:
[----:B------:R-:W-:Y:S05]  /*25f0*/  BRA `(.L_x_57) ;  /* 0x0000000000207947 */ /* 0x000fea0003800000 */
.L_x_52:
[----:B------:R-:W-:-:S04]  /*2600*/  LOP3.LUT R3, R15, 0x80000000, R4, 0x48, !PT ;  /* 0x800000000f037812 */ /* 0x000fc800078e4804 */
[----:B------:R-:W-:Y:S01]  /*2610*/  LOP3.LUT R3, R3, 0x7f800000, RZ, 0xfc, !PT ;  /* 0x7f80000003037812 */ /* 0x000fe200078efcff */
[----:B------:R-:W-:Y:S06]  /*2620*/  BRA `(.L_x_57) ;  /* 0x0000000000147947 */ /* 0x000fec0003800000 */
.L_x_51:
[----:B------:R-:W-:Y:S01]  /*2630*/  LOP3.LUT R3, R15, 0x80000000, R4, 0x48, !PT ;  /* 0x800000000f037812 */ /* 0x000fe200078e4804 */
[----:B------:R-:W-:Y:S06]  /*2640*/  BRA `(.L_x_57) ;  /* 0x00000000000c7947 */ /* 0x000fec0003800000 */
.L_x_50:
[----:B------:R-:W0:Y:S01]  /*2650*/  MUFU.RSQ R3, -QNAN ;  /* 0xffc0000000037908 */ /* 0x000e220000001400 */
[----:B------:R-:W-:Y:S05]  /*2660*/  BRA `(.L_x_57) ;  /* 0x0000000000047947 */ /* 0x000fea0003800000 */
.L_x_49:
[----:B------:R-:W-:-:S07]  /*2670*/  FADD.FTZ R3, R4, R3 ;  /* 0x0000000304037221 */ /* 0x000fce0000010000 */
.L_x_57:
[----:B------:R-:W-:Y:S05]  /*2680*/  BSYNC.RECONVERGENT B1 ;  /* 0x0000000000017941 */ /* 0x000fea0003800200 */
.L_x_47:
[----:B------:R-:W-:Y:S01]  /*2690*/  HFMA2 R5, -RZ, RZ, 0, 0 ;  /* 0x00000000ff057431 */ /* 0x000fe200000001ff */
[----:B------:R-:W-:-:S04]  /*26a0*/  MOV R4, R12 ;  /* 0x0000000c00047202 */ /* 0x000fc80000000f00 */
[----:B0-----:R-:W-:Y:S05]  /*26b0*/  RET.REL.NODEC R4 `(_ZN10cuda_vgicp32compute_point_covariances_kernelEPK6float3mPKiPf) ;  /* 0xffffffd804507950 */ /* 0x001fea0003c3ffff */
.L_x_58:
        /* <DEDUP_REMOVED lines=12> */
.L_x_146:


//--------------------- .text._ZN10cuda_vgicp31find_k_nearest_neighbors_kernelEPK6float3mPKiPKjS4_S4_S4_S4_fPiPf --------------------------
	.section	.text._ZN10cuda_vgicp31find_k_nearest_neighbors_kernelEPK6float3mPKiPKjS4_S4_S4_S4_fPiPf,"ax",@progbits
	.align	128
        .global         _ZN10cuda_vgicp31find_k_nearest_neighbors_kernelEPK6float3mPKiPKjS4_S4_S4_S4_fPiPf
        .type           _ZN10cuda_vgicp31find_k_nearest_neighbors_kernelEPK6float3mPKiPKjS4_S4_S4_S4_fPiPf,@function
        .size           _ZN10cuda_vgicp31find_k_nearest_neighbors_kernelEPK6float3mPKiPKjS4_S4_S4_S4_fPiPf,(.L_x_148 - _ZN10cuda_vgicp31find_k_nearest_neighbors_kernelEPK6float3mPKiPKjS4_S4_S4_S4_fPiPf)
        .other          _ZN10cuda_vgicp31find_k_nearest_neighbors_kernelEPK6float3mPKiPKjS4_S4_S4_S4_fPiPf,@"STO_CUDA_ENTRY STV_DEFAULT"
_ZN10cuda_vgicp31find_k_nearest_neighbors_kernelEPK6float3mPKiPKjS4_S4_S4_S4_fPiPf:
.text._ZN10cuda_vgicp31find_k_nearest_neighbors_kernelEPK6float3mPKiPKjS4_S4_S4_S4_fPiPf:
[----:B------:R-:W-:Y:S01]  /*0000*/  LDC R1, c[0x0][0x37c] ;  /* 0x0000df00ff017b82 */ /* 0x000fe20000000800 */
[----:B------:R-:W0:Y:S01]  /*0010*/  S2R R36, SR_TID.X ;  /* 0x0000000000247919 */ /* 0x000e220000002100 */
[----:B------:R-:W0:Y:S01]  /*0020*/  LDCU UR4, c[0x0][0x360] ;  /* 0x00006c00ff0477ac */ /* 0x000e220008000800 */
[----:B------:R-:W-:Y:S01]  /*0030*/  MOV R0, 0x400 ;  /* 0x0000040000007802 */ /* 0x000fe20000000f00 */
[----:B------:R-:W0:Y:S01]  /*0040*/  S2R R7, SR_CTAID.X ;  /* 0x0000000000077919 */ /* 0x000e220000002500 */
[----:B------:R-:W1:Y:S01]  /*0050*/  LDCU.64 UR6, c[0x0][0x388] ;  /* 0x00007100ff0677ac */ /* 0x000e620008000a00 */
[----:B------:R-:W2:Y:S01]  /*0060*/  S2R R3, SR_CgaCtaId ;  /* 0x0000000000037919 */ /* 0x000ea20000008800 */
[----:B------:R-:W3:Y:S01]  /*0070*/  S2R R5, SR_SWINHI ;  /* 0x0000000000057919 */ /* 0x000ee20000002f00 */
[----:B0-----:R-:W-:Y:S01]  /*0080*/  IMAD R20, R7, UR4, R36 ;  /* 0x0000000407147c24 */ /* 0x001fe2000f8e0224 */
[----:B------:R-:W-:Y:S01]  /*0090*/  UIMAD UR4, UR4, 0x50, URZ ;  /* 0x00000050040478a4 */ /* 0x000fe2000f8e02ff */
[----:B--2---:R-:W-:Y:S01]  /*00a0*/  LEA R0, R3, R0, 0x18 ;  /* 0x0000000003007211 */ /* 0x004fe200078ec0ff */
[----:B------:R-:W-:-:S02]  /*00b0*/  IMAD R3, R36, 0x14, RZ ;  /* 0x0000001424037824 */ /* 0x000fc400078e02ff */
[----:B-1----:R-:W-:Y:S01]  /*00c0*/  ISETP.GE.U32.AND P0, PT, R20, UR6, PT ;  /* 0x0000000614007c0c */ /* 0x002fe2000bf06070 */
[----:B------:R-:W-:Y:S01]  /*00d0*/  ULOP3.LUT UR4, UR4, 0x3fff0, URZ, 0xc0, !UPT ;  /* 0x0003fff004047892 */ /* 0x000fe2000f8ec0ff */
[----:B------:R-:W-:Y:S02]  /*00e0*/  SHF.R.S32.HI R2, RZ, 0x1f, R20 ;  /* 0x0000001fff027819 */ /* 0x000fe40000011414 */
[----:B------:R-:W-:Y:S02]  /*00f0*/  MOV R16, R0 ;  /* 0x0000000000107202 */ /* 0x000fe40000000f00 */
[----:B---3--:R-:W-:Y:S02]  /*0100*/  MOV R17, R5 ;  /* 0x0000000500117202 */ /* 0x008fe40000000f00 */
[----:B------:R-:W-:Y:S01]  /*0110*/  ISETP.GE.U32.AND.EX P0, PT, R2, UR7, PT, P0 ;  /* 0x0000000702007c0c */ /* 0x000fe2000bf06100 */
[----:B------:R-:W-:-:S03]  /*0120*/  IMAD.WIDE.U32 R16, R3, 0x4, R16 ;  /* 0x0000000403107825 */ /* 0x000fc600078e0010 */
[----:B------:R-:W-:-:S09]  /*0130*/  IADD3 R5, P1, PT, R16, UR4, RZ ;  /* 0x0000000410057c10 */ /* 0x000fd2000ff3e0ff */
[----:B------:R-:W-:Y:S05]  /*0140*/  @P0 EXIT ;  /* 0x000000000000094d */ /* 0x000fea0003800000 */
[----:B------:R-:W0:Y:S01]  /*0150*/  LDC.64 R8, c[0x0][0x380] ;  /* 0x0000e000ff087b82 */ /* 0x000e220000000a00 */
[----:B------:R-:W1:Y:S01]  /*0160*/  LDCU.64 UR6, c[0x0][0x358] ;  /* 0x00006b00ff0677ac */ /* 0x000e620008000a00 */
[----:B------:R-:W-:-:S06]  /*0170*/  IMAD R3, R2, 0xc, RZ ;  /* 0x0000000c02037824 */ /* 0x000fcc00078e02ff */
[----:B------:R-:W2:Y:S01]  /*0180*/  LDC R11, c[0x0][0x3c0] ;  /* 0x0000f000ff0b7b82 */ /* 0x000ea20000000800 */
[----:B0-----:R-:W-:-:S04]  /*0190*/  IMAD.WIDE.U32 R8, R20, 0xc, R8 ;  /* 0x0000000c14087825 */ /* 0x001fc800078e0008 */
[----:B------:R-:W-:-:S05]  /*01a0*/  IMAD.IADD R9, R9, 0x1, R3 ;  /* 0x0000000109097824 */ /* 0x000fca00078e0203 */
[----:B-1----:R-:W3:Y:S04]  /*01b0*/  LDG.E.CONSTANT R0, desc[UR6][R8.64] ;  /* 0x0000000608007981 */ /* 0x002ee8000c1e9900 */
[----:B------:R0:W5:Y:S04]  /*01c0*/  LDG.E.CONSTANT R2, desc[UR6][R8.64+0x4] ;  /* 0x0000040608027981 */ /* 0x000168000c1e9900 */
[----:B------:R0:W5:Y:S01]  /*01d0*/  LDG.E.CONSTANT R3, desc[UR6][R8.64+0x8] ;  /* 0x0000080608037981 */ /* 0x000162000c1e9900 */
[----:B--2---:R-:W1:Y:S01]  /*01e0*/  MUFU.RCP R6, R11 ;  /* 0x0000000b00067308 */ /* 0x004e620000001000 */
[----:B------:R-:W2:Y:S01]  /*01f0*/  LDC R4, c[0x0][0x3c0] ;  /* 0x0000f000ff047b82 */ /* 0x000ea20000000800 */
[----:B------:R-:W-:Y:S01]  /*0200*/  BSSY.RECONVERGENT B0, `(.L_x_59) ;  /* 0x000000d000007945 */ /* 0x000fe20003800200 */
[----:B-1----:R-:W-:-:S04]  /*0210*/  FFMA R7, R6, -R11, 1 ;  /* 0x3f80000006077423 */ /* 0x002fc8000000080b */
[----:B------:R-:W-:Y:S01]  /*0220*/  FFMA R7, R6, R7, R6 ;  /* 0x0000000706077223 */ /* 0x000fe20000000006 */
[----:B---3--:R-:W1:Y:S03]  /*0230*/  FCHK P0, R0, R11 ;  /* 0x0000000b00007302 */ /* 0x008e660000000000 */
[----:B------:R-:W-:-:S04]  /*0240*/  FFMA R6, R0, R7, RZ ;  /* 0x0000000700067223 */ /* 0x000fc800000000ff */
[----:B------:R-:W-:-:S04]  /*0250*/  FFMA R10, R6, -R11, R0 ;  /* 0x8000000b060a7223 */ /* 0x000fc80000000000 */
[----:B------:R-:W-:Y:S01]  /*0260*/  FFMA R7, R7, R10, R6 ;  /* 0x0000000a07077223 */ /* 0x000fe20000000006 */
[----:B------:R-:W-:Y:S01]  /*0270*/  IMAD.X R6, RZ, RZ, R17, P1 ;  /* 0x000000ffff067224 */ /* 0x000fe200008e0611 */
[----:B012---:R-:W-:Y:S06]  /*0280*/  @!P0 BRA `(.L_x_60) ;  /* 0x0000000000108947 */ /* 0x007fec0003800000 */
[----:B------:R-:W-:Y:S02]  /*0290*/  MOV R9, R0 ;  /* 0x0000000000097202 */ /* 0x000fe40000000f00 */
[----:B------:R-:W-:-:S07]  /*02a0*/  MOV R10, 0x2c0 ;  /* 0x000002c0000a7802 */ /* 0x000fce0000000f00 */
[----:B-----5:R-:W-:Y:S05]  /*02b0*/  CALL.REL.NOINC `($__internal_3_$__cuda_sm3x_div_rn_noftz_f32_slowpath) ;  /* 0x00000028006c7944 */ /* 0x020fea0003c00000 */
[----:B------:R-:W-:-:S07]  /*02c0*/  IMAD.MOV.U32 R7, RZ, RZ, R9 ;  /* 0x000000ffff077224 */ /* 0x000fce00078e0009 */
.L_x_60:
[----:B------:R-:W-:Y:S05]  /*02d0*/  BSYNC.RECONVERGENT B0 ;  /* 0x0000000000007941 */ /* 0x000fea0003800200 */
.L_x_59:
[----:B------:R-:W0:Y:S01]  /*02e0*/  LDC R11, c[0x0][0x3c0] ;  /* 0x0000f000ff0b7b82 */ /* 0x000e220000000800 */
[----:B------:R-:W-:Y:S01]  /*02f0*/  F2I.FLOOR.NTZ R7, R7 ;  /* 0x0000000700077305 */ /* 0x000fe20000207100 */
[----:B------:R-:W-:Y:S07]  /*0300*/  BSSY.RECONVERGENT B0, `(.L_x_61) ;  /* 0x000000d000007945 */ /* 0x000fee0003800200 */
[----:B0-----:R-:W0:Y:S08]  /*0310*/  MUFU.RCP R8, R11 ;  /* 0x0000000b00087308 */ /* 0x001e300000001000 */
[----:B-----5:R-:W1:Y:S01]  /*0320*/  FCHK P0, R2, R11 ;  /* 0x0000000b02007302 */ /* 0x020e620000000000 */
[----:B0-----:R-:W-:-:S04]  /*0330*/  FFMA R9, R8, -R11, 1 ;  /* 0x3f80000008097423 */ /* 0x001fc8000000080b */
[----:B------:R-:W-:-:S04]  /*0340*/  FFMA R10, R8, R9, R8 ;  /* 0x00000009080a7223 */ /* 0x000fc80000000008 */
[----:B------:R-:W-:-:S04]  /*0350*/  FFMA R9, R2, R10, RZ ;  /* 0x0000000a02097223 */ /* 0x000fc800000000ff */
[----:B------:R-:W-:-:S04]  /*0360*/  FFMA R8, R9, -R11, R2 ;  /* 0x8000000b09087223 */ /* 0x000fc80000000002 */
[----:B------:R-:W-:Y:S01]  /*0370*/  FFMA R8, R10, R8, R9 ;  /* 0x000000080a087223 */ /* 0x000fe20000000009 */
[----:B-1----:R-:W-:Y:S06]  /*0380*/  @!P0 BRA `(.L_x_62) ;  /* 0x0000000000108947 */ /* 0x002fec0003800000 */
[----:B------:R-:W-:Y:S01]  /*0390*/  IMAD.MOV.U32 R9, RZ, RZ, R2 ;  /* 0x000000ffff097224 */ /* 0x000fe200078e0002 */
[----:B------:R-:W-:-:S07]  /*03a0*/  MOV R10, 0x3c0 ;  /* 0x000003c0000a7802 */ /* 0x000fce0000000f00 */
[----:B------:R-:W-:Y:S05]  /*03b0*/  CALL.REL.NOINC `($__internal_3_$__cuda_sm3x_div_rn_noftz_f32_slowpath) ;  /* 0x00000028002c7944 */ /* 0x000fea0003c00000 */
[----:B------:R-:W-:-:S07]  /*03c0*/  MOV R8, R9 ;  /* 0x0000000900087202 */ /* 0x000fce0000000f00 */
.L_x_62:
[----:B------:R-:W-:Y:S05]  /*03d0*/  BSYNC.RECONVERGENT B0 ;  /* 0x0000000000007941 */ /* 0x000fea0003800200 */
.L_x_61:
[----:B------:R-:W0:Y:S01]  /*03e0*/  LDC R12, c[0x0][0x3c0] ;  /* 0x0000f000ff0c7b82 */ /* 0x000e220000000800 */
[----:B------:R-:W-:Y:S01]  /*03f0*/  F2I.FLOOR.NTZ R8, R8 ;  /* 0x0000000800087305 */ /* 0x000fe20000207100 */
[----:B------:R-:W-:Y:S07]  /*0400*/  BSSY.RECONVERGENT B0, `(.L_x_63) ;  /* 0x000000d000007945 */ /* 0x000fee0003800200 */
[----:B0-----:R-:W0:Y:S08]  /*0410*/  MUFU.RCP R9, R12 ;  /* 0x0000000c00097308 */ /* 0x001e300000001000 */
[----:B------:R-:W1:Y:S01]  /*0420*/  FCHK P0, R3, R12 ;  /* 0x0000000c03007302 */ /* 0x000e620000000000 */
        /* <DEDUP_REMOVED lines=9> */
[----:B------:R-:W-:-:S07]  /*04c0*/  IMAD.MOV.U32 R14, RZ, RZ, R9 ;  /* 0x000000ffff0e7224 */ /* 0x000fce00078e0009 */
.L_x_64:
[----:B------:R-:W-:Y:S05]  /*04d0*/  BSYNC.RECONVERGENT B0 ;  /* 0x0000000000007941 */ /* 0x000fea0003800200 */
.L_x_63:
[----:B------:R-:W0:Y:S02]  /*04e0*/  LDC.64 R10, c[0x0][0x3b0] ;  /* 0x0000ec00ff0a7b82 */ /* 0x000e240000000a00 */
[----:B0-----:R-:W2:Y:S02]  /*04f0*/  LDG.E.CONSTANT R9, desc[UR6][R10.64] ;  /* 0x000000060a097981 */ /* 0x001ea4000c1e9900 */
[----:B--2---:R-:W-:-:S13]  /*0500*/  ISETP.GE.AND P0, PT, R9, 0x1, PT ;  /* 0x000000010900780c */ /* 0x004fda0003f06270 */
[----:B------:R-:W-:Y:S05]  /*0510*/  @!P0 EXIT ;  /* 0x000000000000894d */ /* 0x000fea0003800000 */
[----:B------:R-:W0:Y:S01]  /*0520*/  LDC.64 R12, c[0x0][0x398] ;  /* 0x0000e600ff0c7b82 */ /* 0x000e220000000a00 */
[----:B------:R-:W-:-:S04]  /*0530*/  IADD3 R19, PT, PT, R9, -0x1, RZ ;  /* 0xffffffff09137810 */ /* 0x000fc80007ffe0ff */
[----:B------:R-:W-:-:S04]  /*0540*/  LEA.HI R4, R19, R19, RZ, 0x1 ;  /* 0x0000001313047211 */ /* 0x000fc800078f08ff */
[----:B------:R-:W-:-:S05]  /*0550*/  SHF.R.S32.HI R4, RZ, 0x1, R4 ;  /* 0x00000001ff047819 */ /* 0x000fca0000011404 */
[----:B0-----:R-:W-:-:S05]  /*0560*/  IMAD.WIDE R12, R4, 0x4, R12 ;  /* 0x00000004040c7825 */ /* 0x001fca00078e020c */
[----:B------:R-:W2:Y:S01]  /*0570*/  LDG.E.CONSTANT R21, desc[UR6][R12.64] ;  /* 0x000000060c157981 */ /* 0x000ea2000c1e9900 */
[----:B------:R-:W0:Y:S01]  /*0580*/  F2I.FLOOR.NTZ R10, R14 ;  /* 0x0000000e000a7305 */ /* 0x000e220000207100 */
[----:B------:R-:W-:Y:S01]  /*0590*/  IMAD R11, R7, 0x466f45d, RZ ;  /* 0x0466f45d070b7824 */ /* 0x000fe200078e02ff */
[----:B------:R-:W-:Y:S01]  /*05a0*/  BSSY.RECONVERGENT B0, `(.L_x_65) ;  /* 0x0000014000007945 */ /* 0x000fe20003800200 */
[----:B------:R-:W-:Y:S02]  /*05b0*/  IMAD R18, R8, 0x127409f, RZ ;  /* 0x0127409f08127824 */ /* 0x000fe400078e02ff */
[----:B0-----:R-:W-:-:S05]  /*05c0*/  IMAD R15, R10, 0x4f9ffb7, RZ ;  /* 0x04f9ffb70a0f7824 */ /* 0x001fca00078e02ff */
[----:B------:R-:W-:-:S04]  /*05d0*/  LOP3.LUT R22, R15, R18, R11, 0x96, !PT ;  /* 0x000000120f167212 */ /* 0x000fc800078e960b */
[----:B--2---:R-:W-:-:S13]  /*05e0*/  ISETP.NE.AND P0, PT, R21, R22, PT ;  /* 0x000000161500720c */ /* 0x004fda0003f05270 */
[----:B------:R-:W-:Y:S05]  /*05f0*/  @!P0 BRA `(.L_x_66) ;  /* 0x0000000000388947 */ /* 0x000fea0003800000 */
[----:B------:R-:W0:Y:S01]  /*0600*/  LDC.64 R12, c[0x0][0x398] ;  /* 0x0000e600ff0c7b82 */ /* 0x000e220000000a00 */
[----:B------:R-:W-:-:S07]  /*0610*/  IMAD.MOV.U32 R18, RZ, RZ, RZ ;  /* 0x000000ffff127224 */ /* 0x000fce00078e00ff */
.L_x_67:
[----:B------:R-:W-:-:S13]  /*0620*/  ISETP.GE.U32.AND P0, PT, R21, R22, PT ;  /* 0x000000161500720c */ /* 0x000fda0003f06070 */
[C---:B------:R-:W-:Y:S01]  /*0630*/  @!P0 VIADD R18, R4.reuse, 0x1 ;  /* 0x0000000104128836 */ /* 0x040fe20000000000 */
[----:B------:R-:W-:-:S04]  /*0640*/  @P0 IADD3 R19, PT, PT, R4, -0x1, RZ ;  /* 0xffffffff04130810 */ /* 0x000fc80007ffe0ff */
[----:B------:R-:W-:-:S13]  /*0650*/  ISETP.GT.AND P0, PT, R18, R19, PT ;  /* 0x000000131200720c */ /* 0x000fda0003f04270 */
[----:B------:R-:W-:Y:S05]  /*0660*/  @P0 EXIT ;  /* 0x000000000000094d */ /* 0x000fea0003800000 */
[----:B------:R-:W-:-:S05]  /*0670*/  IMAD.IADD R4, R19, 0x1, -R18 ;  /* 0x0000000113047824 */ /* 0x000fca00078e0a12 */
[----:B------:R-:W-:-:S04]  /*0680*/  LEA.HI R11, R4, R4, RZ, 0x1 ;  /* 0x00000004040b7211 */ /* 0x000fc800078f08ff */
[----:B------:R-:W-:-:S05]  /*0690*/  LEA.HI.SX32 R4, R11, R18, 0x1f ;  /* 0x000000120b047211 */ /* 0x000fca00078ffaff */
[----:B0-----:R-:W-:-:S05]  /*06a0*/  IMAD.WIDE R14, R4, 0x4, R12 ;  /* 0x00000004040e7825 */ /* 0x001fca00078e020c */
[----:B------:R-:W2:Y:S02]  /*06b0*/  LDG.E.CONSTANT R21, desc[UR6][R14.64] ;  /* 0x000000060e157981 */ /* 0x000ea4000c1e9900 */
[----:B--2---:R-:W-:-:S13]  /*06c0*/  ISETP.NE.AND P0, PT, R21, R22, PT ;  /* 0x000000161500720c */ /* 0x004fda0003f05270 */
[----:B------:R-:W-:Y:S05]  /*06d0*/  @P0 BRA `(.L_x_67) ;  /* 0xfffffffc00d00947 */ /* 0x000fea000383ffff */
.L_x_66:
[----:B------:R-:W-:Y:S05]  /*06e0*/  BSYNC.RECONVERGENT B0 ;  /* 0x0000000000007941 */ /* 0x000fea0003800200 */
.L_x_65:
[----:B------:R-:W-:-:S13]  /*06f0*/  ISETP.GE.U32.AND P0, PT, R4, R9, PT ;  /* 0x000000090400720c */ /* 0x000fda0003f06070 */
[----:B------:R-:W-:Y:S05]  /*0700*/  @P0 EXIT ;  /* 0x000000000000094d */ /* 0x000fea0003800000 */
[----:B------:R-:W0:Y:S02]  /*0710*/  LDC.64 R12, c[0x0][0x3b8] ;  /* 0x0000ee00ff0c7b82 */ /* 0x000e240000000a00 */
[----:B0-----:R-:W-:-:S06]  /*0720*/  IMAD.WIDE.U32 R12, R4, 0x4, R12 ;  /* 0x00000004040c7825 */ /* 0x001fcc00078e000c */
[----:B------:R-:W2:Y:S01]  /*0730*/  LDG.E.CONSTANT R12, desc[UR6][R12.64] ;  /* 0x000000060c0c7981 */ /* 0x000ea2000c1e9900 */
[----:B------:R-:W-:Y:S01]  /*0740*/  MOV R11, 0x400 ;  /* 0x00000400000b7802 */ /* 0x000fe20000000f00 */
[----:B------:R-:W-:Y:S01]  /*0750*/  IMAD.MOV.U32 R15, RZ, RZ, 0x7f7fffff ;  /* 0x7f7fffffff0f7424 */ /* 0x000fe200078e00ff */
[----:B------:R-:W-:Y:S01]  /*0760*/  MOV R19, 0xffffffff ;  /* 0xffffffff00137802 */ /* 0x000fe20000000f00 */
[----:B------:R-:W0:Y:S01]  /*0770*/  S2R R14, SR_CgaCtaId ;  /* 0x00000000000e7919 */ /* 0x000e220000008800 */
[----:B------:R-:W-:Y:S01]  /*0780*/  BSSY.RECONVERGENT B0, `(.L_x_68) ;  /* 0x00001eb000007945 */ /* 0x000fe20003800200 */
[----:B0-----:R-:W-:-:S05]  /*0790*/  LEA R11, R14, R11, 0x18 ;  /* 0x0000000b0e0b7211 */ /* 0x001fca00078ec0ff */
[----:B------:R-:W-:Y:S02]  /*07a0*/  IMAD R36, R36, 0x50, R11 ;  /* 0x0000005024247824 */ /* 0x000fe400078e020b */
[----:B------:R-:W-:-:S03]  /*07b0*/  IMAD.MOV.U32 R11, RZ, RZ, RZ ;  /* 0x000000ffff0b7224 */ /* 0x000fc600078e00ff */
[----:B------:R0:W-:Y:S04]  /*07c0*/  STS [R36], R15 ;  /* 0x0000000f24007388 */ /* 0x0001e80000000800 */
[----:B------:R0:W-:Y:S04]  /*07d0*/  STS [R36+UR4], R19 ;  /* 0x0000001324007988 */ /* 0x0001e80008000804 */
[----:B------:R0:W-:Y:S04]  /*07e0*/  STS [R36+0x4], R15 ;  /* 0x0000040f24007388 */ /* 0x0001e80000000800 */
[----:B------:R0:W-:Y:S04]  /*07f0*/  STS [R36+UR4+0x4], R19 ;  /* 0x0000041324007988 */ /* 0x0001e80008000804 */
        /* <DEDUP_REMOVED lines=35> */
[----:B------:R0:W-:Y:S01]  /*0a30*/  STS [R36+UR4+0x4c], R19 ;  /* 0x00004c1324007988 */ /* 0x0001e20008000804 */
[----:B--2---:R-:W-:-:S13]  /*0a40*/  ISETP.GT.AND P0, PT, R12, 0x14, PT ;  /* 0x000000140c00780c */ /* 0x004fda0003f04270 */
[----:B0-----:R-:W-:Y:S05]  /*0a50*/  @P0 BRA `(.L_x_69) ;  /* 0x00000010005c0947 */ /* 0x001fea0003800000 */
[----:B------:R-:W-:Y:S01]  /*0a60*/  BSSY.RECONVERGENT B1, `(.L_x_70) ;  /* 0x0000115000017945 */ /* 0x000fe20003800200 */
[----:B------:R-:W-:-:S07]  /*0a70*/  IMAD.MOV.U32 R12, RZ, RZ, RZ ;  /* 0x000000ffff0c7224 */ /* 0x000fce00078e00ff */
.L_x_95:
[----:B------:R-:W-:-:S07]  /*0a80*/  MOV R14, 0xffffffff ;  /* 0xffffffff000e7802 */ /* 0x000fce0000000f00 */
.L_x_94:
[----:B------:R-:W-:-:S07]  /*0a90*/  IMAD.MOV.U32 R13, RZ, RZ, -0x1 ;  /* 0xffffffffff0d7424 */ /* 0x000fce00078e00ff */
.L_x_93:
[----:B------:R-:W-:-:S07]  /*0aa0*/  IMAD.MOV.U32 R15, RZ, RZ, -0x1 ;  /* 0xffffffffff0f7424 */ /* 0x000fce00078e00ff */
.L_x_92:
[----:B------:R-:W0:Y:S01]  /*0ab0*/  LDC.64 R18, c[0x0][0x398] ;  /* 0x0000e600ff127b82 */ /* 0x000e220000000a00 */
[----:B------:R-:W-:-:S04]  /*0ac0*/  IADD3 R26, PT, PT, R9, -0x1, RZ ;  /* 0xffffffff091a7810 */ /* 0x000fc80007ffe0ff */
[----:B------:R-:W-:-:S04]  /*0ad0*/  LEA.HI R21, R26, R26, RZ, 0x1 ;  /* 0x0000001a1a157211 */ /* 0x000fc800078f08ff */
[----:B------:R-:W-:-:S05]  /*0ae0*/  SHF.R.S32.HI R21, RZ, 0x1, R21 ;  /* 0x00000001ff157819 */ /* 0x000fca0000011415 */
[----:B0-----:R-:W-:-:S06]  /*0af0*/  IMAD.WIDE R18, R21, 0x4, R18 ;  /* 0x0000000415127825 */ /* 0x001fcc00078e0212 */
[----:B------:R-:W2:Y:S01]  /*0b00*/  LDG.E.CONSTANT R18, desc[UR6][R18.64] ;  /* 0x0000000612127981 */ /* 0x000ea2000c1e9900 */
[----:B------:R-:W-:Y:S01]  /*0b10*/  IADD3 R24, PT, PT, R7, R14, RZ ;  /* 0x0000000e07187210 */ /* 0x000fe20007ffe0ff */
[----:B------:R-:W-:Y:S01]  /*0b20*/  IMAD.IADD R4, R10, 0x1, R15 ;  /* 0x000000010a047824 */ /* 0x000fe200078e020f */
[----:B------:R-:W-:Y:S01]  /*0b30*/  BSSY.RECONVERGENT B2, `(.L_x_71) ;  /* 0x00000fb000027945 */ /* 0x000fe20003800200 */
[----:B------:R-:W-:Y:S02]  /*0b40*/  IMAD.IADD R22, R8, 0x1, R13 ;  /* 0x0000000108167824 */ /* 0x000fe400078e020d */
[----:B------:R-:W-:Y:S02]  /*0b50*/  IMAD R4, R4, 0x4f9ffb7, RZ ;  /* 0x04f9ffb704047824 */ /* 0x000fe400078e02ff */
[----:B------:R-:W-:Y:S02]  /*0b60*/  IMAD R23, R22, 0x127409f, RZ ;  /* 0x0127409f16177824 */ /* 0x000fe400078e02ff */
[----:B------:R-:W-:-:S02]  /*0b70*/  IMAD R24, R24, 0x466f45d, RZ ;  /* 0x0466f45d18187824 */ /* 0x000fc400078e02ff */
[----:B------:R-:W-:-:S03]  /*0b80*/  VIADD R15, R15, 0x1 ;  /* 0x000000010f0f7836 */ /* 0x000fc60000000000 */
[----:B------:R-:W-:Y:S02]  /*0b90*/  LOP3.LUT R25, R4, R23, R24, 0x96, !PT ;  /* 0x0000001704197212 */ /* 0x000fe400078e9618 */
[----:B------:R-:W-:Y:S02]  /*0ba0*/  ISETP.NE.AND P0, PT, R15, 0x2, PT ;  /* 0x000000020f00780c */ /* 0x000fe40003f05270 */
[----:B--2---:R-:W-:-:S13]  /*0bb0*/  ISETP.NE.AND P1, PT, R18, R25, PT ;  /* 0x000000191200720c */ /* 0x004fda0003f25270 */
[----:B------:R-:W-:Y:S05]  /*0bc0*/  @!P1 BRA `(.L_x_72) ;  /* 0x00000000003c9947 */ /* 0x000fea0003800000 */
[----:B------:R-:W-:Y:S01]  /*0bd0*/  MOV R4, R26 ;  /* 0x0000001a00047202 */ /* 0x000fe20000000f00 */
[----:B------:R-:W-:-:S07]  /*0be0*/  IMAD.MOV.U32 R23, RZ, RZ, RZ ;  /* 0x000000ffff177224 */ /* 0x000fce00078e00ff */
.L_x_74:
[----:B------:R-:W-:-:S13]  /*0bf0*/  ISETP.GE.U32.AND P1, PT, R18, R25, PT ;  /* 0x000000191200720c */ /* 0x000fda0003f26070 */
[C---:B------:R-:W-:Y:S01]  /*0c00*/  @P1 VIADD R4, R21.reuse, 0xffffffff ;  /* 0xffffffff15041836 */ /* 0x040fe20000000000 */
[----:B------:R-:W-:-:S04]  /*0c10*/  @!P1 IADD3 R23, PT, PT, R21, 0x1, RZ ;  /* 0x0000000115179810 */ /* 0x000fc80007ffe0ff */
[----:B------:R-:W-:-:S13]  /*0c20*/  ISETP.GT.AND P1, PT, R23, R4, PT ;  /* 0x000000041700720c */ /* 0x000fda0003f24270 */
[----:B------:R-:W-:Y:S05]  /*0c30*/  @P1 BRA `(.L_x_73) ;  /* 0x0000000c00a81947 */ /* 0x000fea0003800000 */
[----:B------:R-:W0:Y:S01]  /*0c40*/  LDC.64 R18, c[0x0][0x398] ;  /* 0x0000e600ff127b82 */ /* 0x000e220000000a00 */
[----:B------:R-:W-:-:S04]  /*0c50*/  IADD3 R21, PT, PT, R4, -R23, RZ ;  /* 0x8000001704157210 */ /* 0x000fc80007ffe0ff */
[----:B------:R-:W-:-:S04]  /*0c60*/  LEA.HI R22, R21, R21, RZ, 0x1 ;  /* 0x0000001515167211 */ /* 0x000fc800078f08ff */
[----:B------:R-:W-:-:S05]  /*0c70*/  LEA.HI.SX32 R21, R22, R23, 0x1f ;  /* 0x0000001716157211 */ /* 0x000fca00078ffaff */
[----:B0-----:R-:W-:-:S06]  /*0c80*/  IMAD.WIDE R18, R21, 0x4, R18 ;  /* 0x0000000415127825 */ /* 0x001fcc00078e0212 */
[----:B------:R-:W2:Y:S02]  /*0c90*/  LDG.E.CONSTANT R18, desc[UR6][R18.64] ;  /* 0x0000000612127981 */ /* 0x000ea4000c1e9900 */
[----:B--2---:R-:W-:-:S13]  /*0ca0*/  ISETP.NE.AND P1, PT, R18, R25, PT ;  /* 0x000000191200720c */ /* 0x004fda0003f25270 */
[----:B------:R-:W-:Y:S05]  /*0cb0*/  @P1 BRA `(.L_x_74) ;  /* 0xfffffffc00cc1947 */ /* 0x000fea000383ffff */
.L_x_72:
[----:B------:R-:W-:-:S13]  /*0cc0*/  ISETP.GE.U32.AND P1, PT, R21, R9, PT ;  /* 0x000000091500720c */ /* 0x000fda0003f26070 */
[----:B------:R-:W-:Y:S05]  /*0cd0*/  @P1 BRA `(.L_x_73) ;  /* 0x0000000c00801947 */ /* 0x000fea0003800000 */
[----:B------:R-:W0:Y:S08]  /*0ce0*/  LDC.64 R18, c[0x0][0x3a0] ;  /* 0x0000e800ff127b82 */ /* 0x000e300000000a00 */
[----:B------:R-:W1:Y:S01]  /*0cf0*/  LDC.64 R22, c[0x0][0x3a8] ;  /* 0x0000ea00ff167b82 */ /* 0x000e620000000a00 */
[----:B0-----:R-:W-:-:S06]  /*0d00*/  IMAD.WIDE.U32 R18, R21, 0x4, R18 ;  /* 0x0000000415127825 */ /* 0x001fcc00078e0012 */
[----:B------:R-:W2:Y:S01]  /*0d10*/  LDG.E.CONSTANT R18, desc[UR6][R18.64] ;  /* 0x0000000612127981 */ /* 0x000ea2000c1e9900 */
[----:B-1----:R-:W-:-:S05]  /*0d20*/  IMAD.WIDE.U32 R22, R21, 0x4, R22 ;  /* 0x0000000415167825 */ /* 0x002fca00078e0016 */
[----:B------:R-:W2:Y:S02]  /*0d30*/  LDG.E.CONSTANT R21, desc[UR6][R22.64] ;  /* 0x0000000616157981 */ /* 0x000ea4000c1e9900 */
[----:B--2---:R-:W-:-:S13]  /*0d40*/  ISETP.GT.AND P1, PT, R21, R18, PT ;  /* 0x000000121500720c */ /* 0x004fda0003f24270 */
[----:B------:R-:W-:Y:S05]  /*0d50*/  @!P1 BRA `(.L_x_73) ;  /* 0x0000000c00609947 */ /* 0x000fea0003800000 */
[----:B------:R-:W-:Y:S01]  /*0d60*/  IMAD.IADD R19, R21, 0x1, -R18 ;  /* 0x0000000115137824 */ /* 0x000fe200078e0a12 */
[----:B------:R-:W-:Y:S01]  /*0d70*/  BSSY.RECONVERGENT B3, `(.L_x_75) ;  /* 0x0000062000037945 */ /* 0x000fe20003800200 */
[----:B------:R-:W-:-:S03]  /*0d80*/  MOV R24, R18 ;  /* 0x0000001200187202 */ /* 0x000fc60000000f00 */
[----:B------:R-:W-:-:S13]  /*0d90*/  LOP3.LUT P1, R19, R19, 0x3, RZ, 0xc0, !PT ;  /* 0x0000000313137812 */ /* 0x000fda000782c0ff */
[----:B------:R-:W-:Y:S05]  /*0da0*/  @!P1 BRA `(.L_x_76) ;  /* 0x0000000400789947 */ /* 0x000fea0003800000 */
[----:B------:R-:W0:Y:S02]  /*0db0*/  LDC.64 R22, c[0x0][0x390] ;  /* 0x0000e400ff167b82 */ /* 0x000e240000000a00 */
[----:B0-----:R-:W-:-:S05]  /*0dc0*/  IMAD.WIDE R22, R18, 0x4, R22 ;  /* 0x0000000412167825 */ /* 0x001fca00078e0216 */
[----:B------:R-:W2:Y:S01]  /*0dd0*/  LDG.E.CONSTANT R29, desc[UR6][R22.64] ;  /* 0x00000006161d7981 */ /* 0x000ea2000c1e9900 */
[----:B------:R-:W-:Y:S01]  /*0de0*/  BSSY.RECONVERGENT B4, `(.L_x_77) ;  /* 0x0000019000047945 */ /* 0x000fe20003800200 */
[----:B--2---:R-:W-:-:S13]  /*0df0*/  ISETP.NE.AND P1, PT, R29, R20, PT ;  /* 0x000000141d00720c */ /* 0x004fda0003f25270 */
[----:B------:R-:W-:Y:S05]  /*0e00*/  @!P1 BRA `(.L_x_78) ;  /* 0x0000000000589947 */ /* 0x000fea0003800000 */
[----:B------:R-:W0:Y:S02]  /*0e10*/  LDC.64 R22, c[0x0][0x380] ;  /* 0x0000e000ff167b82 */ /* 0x000e240000000a00 */
[----:B0-----:R-:W-:-:S05]  /*0e20*/  IMAD.WIDE R22, R29, 0xc, R22 ;  /* 0x0000000c1d167825 */ /* 0x001fca00078e0216 */
[----:B------:R-:W2:Y:S04]  /*0e30*/  LDG.E.CONSTANT R27, desc[UR6][R22.64+0x4] ;  /* 0x00000406161b7981 */ /* 0x000ea8000c1e9900 */
[----:B------:R-:W3:Y:S04]  /*0e40*/  LDG.E.CONSTANT R25, desc[UR6][R22.64] ;  /* 0x0000000616197981 */ /* 0x000ee8000c1e9900 */
[----:B------:R-:W4:Y:S01]  /*0e50*/  LDG.E.CONSTANT R4, desc[UR6][R22.64+0x8] ;  /* 0x0000080616047981 */ /* 0x000f22000c1e9900 */
[----:B--2---:R-:W-:Y:S01]  /*0e60*/  FADD R27, R2, -R27 ;  /* 0x8000001b021b7221 */ /* 0x004fe20000000000 */
[----:B---3--:R-:W-:-:S03]  /*0e70*/  FADD R25, R0, -R25 ;  /* 0x8000001900197221 */ /* 0x008fc60000000000 */
[----:B------:R-:W-:Y:S01]  /*0e80*/  FMUL R24, R27, R27 ;  /* 0x0000001b1b187220 */ /* 0x000fe20000400000 */
[----:B----4-:R-:W-:-:S03]  /*0e90*/  FADD R4, R3, -R4 ;  /* 0x8000000403047221 */ /* 0x010fc60000000000 */
[----:B------:R-:W-:-:S04]  /*0ea0*/  FFMA R25, R25, R25, R24 ;  /* 0x0000001919197223 */ /* 0x000fc80000000018 */
[----:B------:R-:W-:-:S05]  /*0eb0*/  FFMA R25, R4, R4, R25 ;  /* 0x0000000404197223 */ /* 0x000fca0000000019 */
[----:B------:R-:W-:-:S13]  /*0ec0*/  FSETP.NE.AND P1, PT, |R25|, +INF , PT ;  /* 0x7f8000001900780b */ /* 0x000fda0003f25200 */
[----:B------:R-:W-:Y:S05]  /*0ed0*/  @!P1 BRA `(.L_x_78) ;  /* 0x0000000000249947 */ /* 0x000fea0003800000 */
[----:B------:R-:W0:Y:S02]  /*0ee0*/  LDS R4, [R36] ;  /* 0x0000000024047984 */ /* 0x000e240000000800 */
[----:B0-----:R-:W-:-:S13]  /*0ef0*/  FSETP.GEU.AND P1, PT, R25, R4, PT ;  /* 0x000000041900720b */ /* 0x001fda0003f2e000 */
[----:B------:R-:W-:Y:S05]  /*0f00*/  @P1 BRA `(.L_x_78) ;  /* 0x0000000000181947 */ /* 0x000fea0003800000 */
[----:B------:R0:W-:Y:S01]  /*0f10*/  STS [R36], R25 ;  /* 0x0000001924007388 */ /* 0x0001e20000000800 */
[----:B------:R-:W-:Y:S01]  /*0f20*/  IMAD.MOV.U32 R22, RZ, RZ, R16 ;  /* 0x000000ffff167224 */ /* 0x000fe200078e0010 */
[----:B------:R-:W-:Y:S02]  /*0f30*/  MOV R23, R17 ;  /* 0x0000001100177202 */ /* 0x000fe40000000f00 */
[----:B------:R0:W-:Y:S01]  /*0f40*/  STS [R36+UR4], R29 ;  /* 0x0000001d24007988 */ /* 0x0001e20008000804 */
[----:B------:R-:W-:-:S07]  /*0f50*/  MOV R4, 0xf70 ;  /* 0x00000f7000047802 */ /* 0x000fce0000000f00 */
[----:B0-----:R-:W-:Y:S05]  /*0f60*/  CALL.REL.NOINC `($_ZN10cuda_vgicp31find_k_nearest_neighbors_kernelEPK6float3mPKiPKjS4_S4_S4_S4_fPiPf$_ZN10cuda_vgicp12heapify_downEPiPfi) ;  /* 0x0000001800947944 */ /* 0x001fea0003c00000 */
.L_x_78:
[----:B------:R-:W-:Y:S05]  /*0f70*/  BSYNC.RECONVERGENT B4 ;  /* 0x0000000000047941 */ /* 0x000fea0003800200 */
.L_x_77:
[----:B------:R-:W-:Y:S01]  /*0f80*/  ISETP.NE.AND P1, PT, R19, 0x1, PT ;  /* 0x000000011300780c */ /* 0x000fe20003f25270 */
[----:B------:R-:W-:-:S12]  /*0f90*/  VIADD R24, R18, 0x1 ;  /* 0x0000000112187836 */ /* 0x000fd80000000000 */
        /* <DEDUP_REMOVED lines=24> */
[----:B------:R-:W-:Y:S01]  /*1120*/  MOV R22, R16 ;  /* 0x0000001000167202 */ /* 0x000fe20000000f00 */
[----:B------:R-:W-:Y:S01]  /*1130*/  IMAD.MOV.U32 R23, RZ, RZ, R17 ;  /* 0x000000ffff177224 */ /* 0x000fe200078e0011 */
[----:B------:R-:W-:Y:S01]  /*1140*/  MOV R4, 0x1170 ;  /* 0x0000117000047802 */ /* 0x000fe20000000f00 */
[----:B------:R0:W-:Y:S06]  /*1150*/  STS [R36+UR4], R29 ;  /* 0x0000001d24007988 */ /* 0x0001ec0008000804 */
[----:B0-----:R-:W-:Y:S05]  /*1160*/  CALL.REL.NOINC `($_ZN10cuda_vgicp31find_k_nearest_neighbors_kernelEPK6float3mPKiPKjS4_S4_S4_S4_fPiPf$_ZN10cuda_vgicp12heapify_downEPiPfi) ;  /* 0x0000001800147944 */ /* 0x001fea0003c00000 */
.L_x_80:
[----:B------:R-:W-:Y:S05]  /*1170*/  BSYNC.RECONVERGENT B4 ;  /* 0x0000000000047941 */ /* 0x000fea0003800200 */
.L_x_79:
[----:B------:R-:W-:Y:S02]  /*1180*/  ISETP.NE.AND P1, PT, R19, 0x2, PT ;  /* 0x000000021300780c */ /* 0x000fe40003f25270 */
[----:B------:R-:W-:-:S11]  /*1190*/  IADD3 R24, PT, PT, R18, 0x2, RZ ;  /* 0x0000000212187810 */ /* 0x000fd60007ffe0ff */
        /* <DEDUP_REMOVED lines=29> */
.L_x_82:
[----:B------:R-:W-:Y:S05]  /*1370*/  BSYNC.RECONVERGENT B4 ;  /* 0x0000000000047941 */ /* 0x000fea0003800200 */
.L_x_81:
[----:B------:R-:W-:-:S07]  /*1380*/  VIADD R24, R18, 0x3 ;  /* 0x0000000312187836 */ /* 0x000fce0000000000 */
.L_x_76:
[----:B------:R-:W-:Y:S05]  /*1390*/  BSYNC.RECONVERGENT B3 ;  /* 0x0000000000037941 */ /* 0x000fea0003800200 */
.L_x_75:
[----:B------:R-:W-:-:S04]  /*13a0*/  IADD3 R4, PT, PT, R18, -R21, RZ ;  /* 0x8000001512047210 */ /* 0x000fc80007ffe0ff */
[----:B------:R-:W-:-:S13]  /*13b0*/  ISETP.GT.U32.AND P1, PT, R4, -0x4, PT ;  /* 0xfffffffc0400780c */ /* 0x000fda0003f24070 */
[----:B------:R-:W-:Y:S05]  /*13c0*/  @P1 BRA `(.L_x_73) ;  /* 0x0000000400c41947 */ /* 0x000fea0003800000 */
.L_x_91:
[----:B------:R-:W0:Y:S02]  /*13d0*/  LDC.64 R18, c[0x0][0x390] ;  /* 0x0000e400ff127b82 */ /* 0x000e240000000a00 */
[----:B0-----:R-:W-:-:S05]  /*13e0*/  IMAD.WIDE R18, R24, 0x4, R18 ;  /* 0x0000000418127825 */ /* 0x001fca00078e0212 */
[----:B------:R-:W2:Y:S01]  /*13f0*/  LDG.E.CONSTANT R29, desc[UR6][R18.64] ;  /* 0x00000006121d7981 */ /* 0x000ea2000c1e9900 */
[----:B------:R-:W-:Y:S01]  /*1400*/  VIADD R24, R24, 0x4 ;  /* 0x0000000418187836 */ /* 0x000fe20000000000 */
[----:B------:R-:W-:Y:S04]  /*1410*/  BSSY.RECONVERGENT B3, `(.L_x_83) ;  /* 0x000001a000037945 */ /* 0x000fe80003800200 */
[----:B------:R-:W-:Y:S02]  /*1420*/  ISETP.NE.AND P1, PT, R24, R21, PT ;  /* 0x000000151800720c */ /* 0x000fe40003f25270 */
        /* <DEDUP_REMOVED lines=24> */
.L_x_84:
[----:B------:R-:W-:Y:S05]  /*15b0*/  BSYNC.RECONVERGENT B3 ;  /* 0x0000000000037941 */ /* 0x000fea0003800200 */
.L_x_83:
        /* <DEDUP_REMOVED lines=26> */
.L_x_86:
[----:B------:R-:W-:Y:S05]  /*1760*/  BSYNC.RECONVERGENT B3 ;  /* 0x0000000000037941 */ /* 0x000fea0003800200 */
.L_x_85:
        /* <DEDUP_REMOVED lines=26> */
.L_x_88:
[----:B------:R-:W-:Y:S05]  /*1910*/  BSYNC.RECONVERGENT B3 ;  /* 0x0000000000037941 */ /* 0x000fea0003800200 */
.L_x_87:
        /* <DEDUP_REMOVED lines=26> */
.L_x_90:
[----:B------:R-:W-:Y:S05]  /*1ac0*/  BSYNC.RECONVERGENT B3 ;  /* 0x0000000000037941 */ /* 0x000fea0003800200 */
.L_x_89:
[----:B------:R-:W-:Y:S05]  /*1ad0*/  @P1 BRA `(.L_x_91) ;  /* 0xfffffff8003c1947 */ /* 0x000fea000383ffff */
.L_x_73:
[----:B------:R-:W-:Y:S05]  /*1ae0*/  BSYNC.RECONVERGENT B2 ;  /* 0x0000000000027941 */ /* 0x000fea0003800200 */
.L_x_71:
[----:B------:R-:W-:Y:S05]  /*1af0*/  @P0 BRA `(.L_x_92) ;  /* 0xffffffec00ec0947 */ /* 0x000fea000383ffff */
[----:B------:R-:W-:-:S04]  /*1b00*/  IADD3 R13, PT, PT, R13, 0x1, RZ ;  /* 0x000000010d0d7810 */ /* 0x000fc80007ffe0ff */
[----:B------:R-:W-:-:S13]  /*1b10*/  ISETP.NE.AND P0, PT, R13, 0x2, PT ;  /* 0x000000020d00780c */ /* 0x000fda0003f05270 */
[----:B------:R-:W-:Y:S05]  /*1b20*/  @P0 BRA `(.L_x_93) ;  /* 0xffffffec00dc0947 */ /* 0x000fea000383ffff */
[----:B------:R-:W-:-:S05]  /*1b30*/  VIADD R14, R14, 0x1 ;  /* 0x000000010e0e7836 */ /* 0x000fca0000000000 */
[----:B------:R-:W-:-:S13]  /*1b40*/  ISETP.NE.AND P0, PT, R14, 0x2, PT ;  /* 0x000000020e00780c */ /* 0x000fda0003f05270 */
[----:B------:R-:W-:Y:S05]  /*1b50*/  @P0 BRA `(.L_x_94) ;  /* 0xffffffec00cc0947 */ /* 0x000fea000383ffff */
[----:B------:R-:W0:Y:S01]  /*1b60*/  LDS R4, [R36] ;  /* 0x0000000024047984 */ /* 0x000e220000000800 */
[C---:B------:R-:W-:Y:S02]  /*1b70*/  ISETP.GE.U32.AND P0, PT, R12.reuse, 0x9, PT ;  /* 0x000000090c00780c */ /* 0x040fe40003f06070 */
[----:B------:R-:W-:Y:S02]  /*1b80*/  IADD3 R12, PT, PT, R12, 0x1, RZ ;  /* 0x000000010c0c7810 */ /* 0x000fe40007ffe0ff */
[----:B0-----:R-:W-:-:S13]  /*1b90*/  FSETP.GEU.AND P1, PT, R4, 3.40282346638528859812e+38, PT ;  /* 0x7f7fffff0400780b */ /* 0x001fda0003f2e000 */
[----:B------:R-:W-:Y:S05]  /*1ba0*/  @!P0 BRA P1, `(.L_x_95) ;  /* 0xffffffec00b48947 */ /* 0x000fea000083ffff */
[----:B------:R-:W-:Y:S05]  /*1bb0*/  BSYNC.RECONVERGENT B1 ;  /* 0x0000000000017941 */ /* 0x000fea0003800200 */
.L_x_70:
[----:B------:R-:W-:Y:S05]  /*1bc0*/  BRA `(.L_x_96) ;  /* 0x0000000800987947 */ /* 0x000fea0003800000 */
.L_x_69:
[----:B------:R-:W0:Y:S08]  /*1bd0*/  LDC.64 R12, c[0x0][0x3a0] ;  /* 0x0000e800ff0c7b82 */ /* 0x000e300000000a00 */
[----:B------:R-:W1:Y:S01]  /*1be0*/  LDC.64 R14, c[0x0][0x3a8] ;  /* 0x0000ea00ff0e7b82 */ /* 0x000e620000000a00 */
[----:B0-----:R-:W-:-:S05]  /*1bf0*/  IMAD.WIDE.U32 R12, R4, 0x4, R12 ;  /* 0x00000004040c7825 */ /* 0x001fca00078e000c */
[----:B------:R-:W2:Y:S01]  /*1c00*/  LDG.E.CONSTANT R9, desc[UR6][R12.64] ;  /* 0x000000060c097981 */ /* 0x000ea2000c1e9900 */
[----:B-1----:R-:W-:-:S05]  /*1c10*/  IMAD.WIDE.U32 R14, R4, 0x4, R14 ;  /* 0x00000004040e7825 */ /* 0x002fca00078e000e */
[----:B------:R-:W2:Y:S02]  /*1c20*/  LDG.E.CONSTANT R8, desc[UR6][R14.64] ;  /* 0x000000060e087981 */ /* 0x000ea4000c1e9900 */
[----:B--2---:R-:W-:-:S13]  /*1c30*/  ISETP.GE.AND P0, PT, R9, R8, PT ;  /* 0x000000080900720c */ /* 0x004fda0003f06270 */
[----:B------:R-:W-:Y:S05]  /*1c40*/  @P0 BRA `(.L_x_96) ;  /* 0x0000000800780947 */ /* 0x000fea0003800000 */
[----:B------:R-:W-:Y:S01]  /*1c50*/  IMAD.IADD R4, R8, 0x1, -R9 ;  /* 0x0000000108047824 */ /* 0x000fe200078e0a09 */
[----:B------:R-:W-:Y:S01]  /*1c60*/  BSSY.RECONVERGENT B1, `(.L_x_97) ;  /* 0x0000027000017945 */ /* 0x000fe20003800200 */
[----:B------:R-:W-:-:S03]  /*1c70*/  MOV R7, R9 ;  /* 0x0000000900077202 */ /* 0x000fc60000000f00 */
[----:B------:R-:W-:-:S13]  /*1c80*/  LOP3.LUT P0, R4, R4, 0x3, RZ, 0xc0, !PT ;  /* 0x0000000304047812 */ /* 0x000fda000780c0ff */
[----:B------:R-:W-:Y:S05]  /*1c90*/  @!P0 BRA `(.L_x_98) ;  /* 0x00000000008c8947 */ /* 0x000fea0003800000 */
[----:B------:R-:W0:Y:S01]  /*1ca0*/  LDC.64 R12, c[0x0][0x380] ;  /* 0x0000e000ff0c7b82 */ /* 0x000e220000000a00 */
[----:B------:R-:W-:Y:S01]  /*1cb0*/  IMAD.MOV R10, RZ, RZ, -R4 ;  /* 0x000000ffff0a7224 */ /* 0x000fe200078e0a04 */
[----:B------:R-:W-:-:S06]  /*1cc0*/  MOV R7, R9 ;  /* 0x0000000900077202 */ /* 0x000fcc0000000f00 */
[----:B------:R-:W1:Y:S02]  /*1cd0*/  LDC.64 R14, c[0x0][0x390] ;  /* 0x0000e400ff0e7b82 */ /* 0x000e640000000a00 */
.L_x_101:
[----:B-1----:R-:W-:-:S05]  /*1ce0*/  IMAD.WIDE R18, R7, 0x4, R14 ;  /* 0x0000000407127825 */ /* 0x002fca00078e020e */
[----:B------:R-:W2:Y:S01]  /*1cf0*/  LDG.E.CONSTANT R25, desc[UR6][R18.64] ;  /* 0x0000000612197981 */ /* 0x000ea2000c1e9900 */
[----:B------:R-:W-:Y:S01]  /*1d00*/  VIADD R10, R10, 0x1 ;  /* 0x000000010a0a7836 */ /* 0x000fe20000000000 */
[----:B------:R-:W-:Y:S04]  /*1d10*/  BSSY.RECONVERGENT B2, `(.L_x_99) ;  /* 0x0000019000027945 */ /* 0x000fe80003800200 */
[----:B------:R-:W-:Y:S02]  /*1d20*/  ISETP.NE.AND P0, PT, R10, RZ, PT ;  /* 0x000000ff0a00720c */ /* 0x000fe40003f05270 */
[----:B--2---:R-:W-:-:S13]  /*1d30*/  ISETP.NE.AND P1, PT, R25, R20, PT ;  /* 0x000000141900720c */ /* 0x004fda0003f25270 */
[----:B------:R-:W-:Y:S05]  /*1d40*/  @!P1 BRA `(.L_x_100) ;  /* 0x0000000000549947 */ /* 0x000fea0003800000 */
        /* <DEDUP_REMOVED lines=21> */
.L_x_100:
[----:B------:R-:W-:Y:S05]  /*1ea0*/  BSYNC.RECONVERGENT B2 ;  /* 0x0000000000027941 */ /* 0x000fea0003800200 */
.L_x_99:
[----:B------:R-:W-:Y:S01]  /*1eb0*/  IADD3 R7, PT, PT, R7, 0x1, RZ ;  /* 0x0000000107077810 */ /* 0x000fe20007ffe0ff */
[----:B------:R-:W-:Y:S06]  /*1ec0*/  @P0 BRA `(.L_x_101) ;  /* 0xfffffffc00840947 */ /* 0x000fec000383ffff */
.L_x_98:
[----:B------:R-:W-:Y:S05]  /*1ed0*/  BSYNC.RECONVERGENT B1 ;  /* 0x0000000000017941 */ /* 0x000fea0003800200 */
.L_x_97:
[----:B------:R-:W-:-:S05]  /*1ee0*/  IMAD.IADD R4, R9, 0x1, -R8 ;  /* 0x0000000109047824 */ /* 0x000fca00078e0a08 */
[----:B------:R-:W-:-:S13]  /*1ef0*/  ISETP.GT.U32.AND P0, PT, R4, -0x4, PT ;  /* 0xfffffffc0400780c */ /* 0x000fda0003f04070 */
[----:B------:R-:W-:Y:S05]  /*1f00*/  @P0 BRA `(.L_x_96) ;  /* 0x0000000400c80947 */ /* 0x000fea0003800000 */
[----:B------:R-:W1:Y:S01]  /*1f10*/  LDC.64 R14, c[0x0][0x390] ;  /* 0x0000e400ff0e7b82 */ /* 0x000e620000000a00 */
[----:B------:R-:W-:-:S07]  /*1f20*/  IADD3 R8, PT, PT, -R8, R7, RZ ;  /* 0x0000000708087210 */ /* 0x000fce0007ffe1ff */
[----:B0-----:R-:W0:Y:S01]  /*1f30*/  LDC.64 R12, c[0x0][0x380] ;  /* 0x0000e000ff0c7b82 */ /* 0x001e220000000a00 */
[----:B-1----:R-:W-:-:S05]  /*1f40*/  IADD3 R14, P0, PT, R14, 0x8, RZ ;  /* 0x000000080e0e7810 */ /* 0x002fca0007f1e0ff */
[----:B------:R-:W-:-:S08]  /*1f50*/  IMAD.X R15, RZ, RZ, R15, P0 ;  /* 0x000000ffff0f7224 */ /* 0x000fd000000e060f */
.L_x_110:
[----:B------:R-:W-:-:S05]  /*1f60*/  IMAD.WIDE R18, R7, 0x4, R14 ;  /* 0x0000000407127825 */ /* 0x000fca00078e020e */
[----:B------:R-:W2:Y:S01]  /*1f70*/  LDG.E.CONSTANT R25, desc[UR6][R18.64+-0x8] ;  /* 0xfffff80612197981 */ /* 0x000ea2000c1e9900 */
[----:B------:R-:W-:Y:S01]  /*1f80*/  IADD3 R8, PT, PT, R8, 0x4, RZ ;  /* 0x0000000408087810 */ /* 0x000fe20007ffe0ff */
[----:B------:R-:W-:Y:S03]  /*1f90*/  BSSY.RECONVERGENT B1, `(.L_x_102) ;  /* 0x0000019000017945 */ /* 0x000fe60003800200 */
        /* <DEDUP_REMOVED lines=24> */
.L_x_103:
[----:B------:R-:W-:Y:S05]  /*2120*/  BSYNC.RECONVERGENT B1 ;  /* 0x0000000000017941 */ /* 0x000fea0003800200 */
.L_x_102:
[----:B------:R-:W2:Y:S01]  /*2130*/  LDG.E.CONSTANT R25, desc[UR6][R18.64+-0x4] ;  /* 0xfffffc0612197981 */ /* 0x000ea2000c1e9900 */
[----:B------:R-:W-:Y:S01]  /*2140*/  BSSY.RECONVERGENT B1, `(.L_x_104) ;  /* 0x0000018000017945 */ /* 0x000fe20003800200 */
        /* <DEDUP_REMOVED lines=23> */
.L_x_105:
[----:B------:R-:W-:Y:S05]  /*22c0*/  BSYNC.RECONVERGENT B1 ;  /* 0x0000000000017941 */ /* 0x000fea0003800200 */
.L_x_104:
        /* <DEDUP_REMOVED lines=25> */
.L_x_107:
[----:B------:R-:W-:Y:S05]  /*2460*/  BSYNC.RECONVERGENT B1 ;  /* 0x0000000000017941 */ /* 0x000fea0003800200 */
.L_x_106:
        /* <DEDUP_REMOVED lines=25> */
.L_x_109:
[----:B------:R-:W-:Y:S05]  /*2600*/  BSYNC.RECONVERGENT B1 ;  /* 0x0000000000017941 */ /* 0x000fea0003800200 */
.L_x_108:
[----:B------:R-:W-:Y:S01]  /*2610*/  VIADD R7, R7, 0x4 ;  /* 0x0000000407077836 */ /* 0x000fe20000000000 */
[----:B------:R-:W-:Y:S06]  /*2620*/  @P0 BRA `(.L_x_110) ;  /* 0xfffffff8004c0947 */ /* 0x000fec000383ffff */
.L_x_96:
[----:B------:R-:W-:Y:S05]  /*2630*/  BSYNC.RECONVERGENT B0 ;  /* 0x0000000000007941 */ /* 0x000fea0003800200 */
.L_x_68:
[----:B------:R-:W1:Y:S01]  /*2640*/  LDS.128 R4, [R36] ;  /* 0x0000000024047984 */ /* 0x000e620000000c00 */
[----:B------:R-:W2:Y:S01]  /*2650*/  LDC.64 R40, c[0x0][0x3d0] ;  /* 0x0000f400ff287b82 */ /* 0x000ea20000000a00 */
[----:B------:R-:W-:Y:S02]  /*2660*/  IMAD R21, R20, 0x14, RZ ;  /* 0x0000001414157824 */ /* 0x000fe400078e02ff */
[----:B------:R-:W3:Y:S04]  /*2670*/  LDS.128 R8, [R36+UR4] ;  /* 0x0000000424087984 */ /* 0x000ee80008000c00 */
[----:B0-----:R-:W0:Y:S01]  /*2680*/  LDS.128 R12, [R36+0x10] ;  /* 0x00001000240c7984 */ /* 0x001e220000000c00 */
[----:B------:R-:W4:Y:S03]  /*2690*/  LDC.64 R2, c[0x0][0x3c8] ;  /* 0x0000f200ff027b82 */ /* 0x000f260000000a00 */
[----:B------:R-:W5:Y:S04]  /*26a0*/  LDS.128 R16, [R36+UR4+0x10] ;  /* 0x0000100424107984 */ /* 0x000f680008000c00 */
[----:B------:R-:W-:Y:S04]  /*26b0*/  LDS.128 R24, [R36+UR4+0x20] ;  /* 0x0000200424187984 */ /* 0x000fe80008000c00 */
[----:B------:R-:W-:Y:S04]  /*26c0*/  LDS.128 R28, [R36+0x30] ;  /* 0x00003000241c7984 */ /* 0x000fe80000000c00 */
[----:B------:R-:W-:Y:S01]  /*26d0*/  LDS.128 R32, [R36+UR4+0x30] ;  /* 0x0000300424207984 */ /* 0x000fe20008000c00 */
[----:B--2---:R-:W-:-:S04]  /*26e0*/  IMAD.WIDE R40, R21, 0x4, R40 ;  /* 0x0000000415287825 */ /* 0x004fc800078e0228 */
[----:B----4-:R-:W-:Y:S02]  /*26f0*/  IMAD.WIDE R2, R21, 0x4, R2 ;  /* 0x0000000415027825 */ /* 0x010fe400078e0202 */
[----:B------:R-:W2:Y:S04]  /*2700*/  LDS.128 R20, [R36+0x20] ;  /* 0x0000200024147984 */ /* 0x000ea80000000c00 */
[----:B-1----:R-:W-:Y:S04]  /*2710*/  STG.E desc[UR6][R40.64], R4 ;  /* 0x0000000428007986 */ /* 0x002fe8000c101906 */
[----:B---3--:R-:W-:Y:S04]  /*2720*/  STG.E desc[UR6][R2.64], R8 ;  /* 0x0000000802007986 */ /* 0x008fe8000c101906 */
[----:B------:R-:W-:Y:S04]  /*2730*/  STG.E desc[UR6][R40.64+0x4], R5 ;  /* 0x0000040528007986 */ /* 0x000fe8000c101906 */
[----:B------:R-:W-:Y:S04]  /*2740*/  STG.E desc[UR6][R2.64+0x4], R9 ;  /* 0x0000040902007986 */ /* 0x000fe8000c101906 */
[----:B------:R-:W-:Y:S04]  /*2750*/  STG.E desc[UR6][R40.64+0x8], R6 ;  /* 0x0000080628007986 */ /* 0x000fe8000c101906 */
[----:B------:R-:W-:Y:S04]  /*2760*/  STG.E desc[UR6][R2.64+0x8], R10 ;  /* 0x0000080a02007986 */ /* 0x000fe8000c101906 */
[----:B------:R-:W-:Y:S04]  /*2770*/  STG.E desc[UR6][R40.64+0xc], R7 ;  /* 0x00000c0728007986 */ /* 0x000fe8000c101906 */
[----:B------:R-:W1:Y:S04]  /*2780*/  LDS.128 R4, [R36+0x40] ;  /* 0x0000400024047984 */ /* 0x000e680000000c00 */
[----:B------:R-:W3:Y:S04]  /*2790*/  LDS.128 R36, [R36+UR4+0x40] ;  /* 0x0000400424247984 */ /* 0x000ee80008000c00 */
[----:B------:R-:W-:Y:S04]  /*27a0*/  STG.E desc[UR6][R2.64+0xc], R11 ;  /* 0x00000c0b02007986 */ /* 0x000fe8000c101906 */
[----:B0-----:R-:W-:Y:S04]  /*27b0*/  STG.E desc[UR6][R40.64+0x10], R12 ;  /* 0x0000100c28007986 */ /* 0x001fe8000c101906 */
[----:B-----5:R-:W-:Y:S04]  /*27c0*/  STG.E desc[UR6][R2.64+0x10], R16 ;  /* 0x0000101002007986 */ /* 0x020fe8000c101906 */
[----:B------:R-:W-:Y:S04]  /*27d0*/  STG.E desc[UR6][R40.64+0x14], R13 ;  /* 0x0000140d28007986 */ /* 0x000fe8000c101906 */
[----:B------:R-:W-:Y:S04]  /*27e0*/  STG.E desc[UR6][R2.64+0x14], R17 ;  /* 0x0000141102007986 */ /* 0x000fe8000c101906 */
[----:B------:R-:W-:Y:S04]  /*27f0*/  STG.E desc[UR6][R40.64+0x18], R14 ;  /* 0x0000180e28007986 */ /* 0x000fe8000c101906 */
[----:B------:R-:W-:Y:S04]  /*2800*/  STG.E desc[UR6][R2.64+0x18], R18 ;  /* 0x0000181202007986 */ /* 0x000fe8000c101906 */
[----:B------:R-:W-:Y:S04]  /*2810*/  STG.E desc[UR6][R40.64+0x1c], R15 ;  /* 0x00001c0f28007986 */ /* 0x000fe8000c101906 */
[----:B------:R-:W-:Y:S04]  /*2820*/  STG.E desc[UR6][R2.64+0x1c], R19 ;  /* 0x00001c1302007986 */ /* 0x000fe8000c101906 */
[----:B--2---:R-:W-:Y:S04]  /*2830*/  STG.E desc[UR6][R40.64+0x20], R20 ;  /* 0x0000201428007986 */ /* 0x004fe8000c101906 */
[----:B------:R-:W-:Y:S04]  /*2840*/  STG.E desc[UR6][R2.64+0x20], R24 ;  /* 0x0000201802007986 */ /* 0x000fe8000c101906 */
        /* <DEDUP_REMOVED lines=14> */
[----:B-1----:R-:W-:Y:S04]  /*2930*/  STG.E desc[UR6][R40.64+0x40], R4 ;  /* 0x0000400428007986 */ /* 0x002fe8000c101906 */
[----:B---3--:R-:W-:Y:S04]  /*2940*/  STG.E desc[UR6][R2.64+0x40], R36 ;  /* 0x0000402402007986 */ /* 0x008fe8000c101906 */
[----:B------:R-:W-:Y:S04]  /*2950*/  STG.E desc[UR6][R40.64+0x44], R5 ;  /* 0x0000440528007986 */ /* 0x000fe8000c101906 */
[----:B------:R-:W-:Y:S04]  /*2960*/  STG.E desc[UR6][R2.64+0x44], R37 ;  /* 0x0000442502007986 */ /* 0x000fe8000c101906 */
[----:B------:R-:W-:Y:S04]  /*2970*/  STG.E desc[UR6][R40.64+0x48], R6 ;  /* 0x0000480628007986 */ /* 0x000fe8000c101906 */
[----:B------:R-:W-:Y:S04]  /*2980*/  STG.E desc[UR6][R2.64+0x48], R38 ;  /* 0x0000482602007986 */ /* 0x000fe8000c101906 */
[----:B------:R-:W-:Y:S04]  /*2990*/  STG.E desc[UR6][R40.64+0x4c], R7 ;  /* 0x00004c0728007986 */ /* 0x000fe8000c101906 */
[----:B------:R-:W-:Y:S01]  /*29a0*/  STG.E desc[UR6][R2.64+0x4c], R39 ;  /* 0x00004c2702007986 */ /* 0x000fe2000c101906 */
[----:B------:R-:W-:Y:S05]  /*29b0*/  EXIT ;  /* 0x000000000000794d */ /* 0x000fea0003800000 */
        .type           $_ZN10cuda_vgicp31find_k_nearest_neighbors_kernelEPK6float3mPKiPKjS4_S4_S4_S4_fPiPf$_ZN10cuda_vgicp12heapify_downEPiPfi,@function
        .size           $_ZN10cuda_vgicp31find_k_nearest_neighbors_kernelEPK6float3mPKiPKjS4_S4_S4_S4_fPiPf$_ZN10cuda_vgicp12heapify_downEPiPfi,($__internal_3_$__cuda_sm3x_div_rn_noftz_f32_slowpath - $_ZN10cuda_vgicp31find_k_nearest_neighbors_kernelEPK6float3mPKiPKjS4_S4_S4_S4_fPiPf$_ZN10cuda_vgicp12heapify_downEPiPfi)
$_ZN10cuda_vgicp31find_k_nearest_neighbors_kernelEPK6float3mPKiPKjS4_S4_S4_S4_fPiPf$_ZN10cuda_vgicp12heapify_downEPiPfi:
[----:B------:R-:W-:Y:S01]  /*29c0*/  ISETP.GT.AND P2, PT, R11, 0x9, PT ;  /* 0x000000090b00780c */ /* 0x000fe20003f44270 */
[----:B------:R-:W-:Y:S01]  /*29d0*/  IMAD.MOV.U32 R27, RZ, RZ, R6 ;  /* 0x000000ffff1b7224 */ /* 0x000fe200078e0006 */
[----:B------:R-:W-:Y:S02]  /*29e0*/  MOV R26, R5 ;  /* 0x00000005001a7202 */ /* 0x000fe40000000f00 */
[----:B------:R-:W-:Y:S02]  /*29f0*/  MOV R30, R11 ;  /* 0x0000000b001e7202 */ /* 0x000fe40000000f00 */
[----:B------:R-:W-:Y:S02]  /*2a00*/  MOV R25, R26 ;  /* 0x0000001a00197202 */ /* 0x000fe40000000f00 */
[----:B------:R-:W-:Y:S01]  /*2a10*/  MOV R26, R22 ;  /* 0x00000016001a7202 */ /* 0x000fe20000000f00 */
[----:B------:R-:W-:Y:S02]  /*2a20*/  HFMA2 R23, -RZ, RZ, 0, 0 ;  /* 0x00000000ff177431 */ /* 0x000fe400000001ff */
[----:B------:R-:W-:-:S04]  /*2a30*/  IMAD.MOV.U32 R22, RZ, RZ, R4 ;  /* 0x000000ffff167224 */ /* 0x000fc800078e0004 */
[----:B------:R-:W-:Y:S05]  /*2a40*/  @P2 RET.REL.NODEC R22 `(_ZN10cuda_vgicp31find_k_nearest_neighbors_kernelEPK6float3mPKiPKjS4_S4_S4_S4_fPiPf) ;  /* 0xffffffd4166c2950 */ /* 0x000fea0003c3ffff */
.L_x_111:
[C---:B0-----:R-:W-:Y:S01]  /*2a50*/  IMAD R31, R30.reuse, 0x8, R26 ;  /* 0x000000081e1f7824 */ /* 0x041fe200078e021a */
[C---:B------:R-:W-:Y:S02]  /*2a60*/  SHF.L.U32 R22, R30.reuse, 0x1, RZ ;  /* 0x000000011e167819 */ /* 0x040fe400000006ff */
[C---:B------:R-:W-:Y:S01]  /*2a70*/  ISETP.NE.AND P2, PT, R30.reuse, 0x9, PT ;  /* 0x000000091e00780c */ /* 0x040fe20003f45270 */
[----:B------:R-:W-:Y:S01]  /*2a80*/  IMAD R28, R30, -0x4, R31 ;  /* 0xfffffffc1e1c7824 */ /* 0x000fe200078e021f */
[----:B------:R-:W-:Y:S01]  /*2a90*/  LDS R32, [R31+0x4] ;  /* 0x000004001f207984 */ /* 0x000fe20000000800 */
[----:B------:R-:W-:-:S03]  /*2aa0*/  VIADD R27, R22, 0x1 ;  /* 0x00000001161b7836 */ /* 0x000fc60000000000 */
[----:B------:R-:W0:Y:S07]  /*2ab0*/  LDS R29, [R28] ;  /* 0x000000001c1d7984 */ /* 0x000e2e0000000800 */
[----:B------:R-:W-:Y:S01]  /*2ac0*/  @P2 LDS R23, [R31+0x8] ;  /* 0x000008001f172984 */ /* 0x000fe20000000800 */
[----:B0-----:R-:W-:-:S04]  /*2ad0*/  FSETP.GT.AND P3, PT, R32, R29, PT ;  /* 0x0000001d2000720b */ /* 0x001fc80003f64000 */
[----:B------:R-:W-:-:S04]  /*2ae0*/  SEL R27, R27, R30, P3 ;  /* 0x0000001e1b1b7207 */ /* 0x000fc80001800000 */
[----:B------:R-:W-:-:S06]  /*2af0*/  @P2 LEA R32, R27, R26, 0x2 ;  /* 0x0000001a1b202211 */ /* 0x000fcc00078e10ff */
[----:B------:R-:W0:Y:S02]  /*2b00*/  @P2 LDS R32, [R32] ;  /* 0x0000000020202984 */ /* 0x000e240000000800 */
[----:B0-----:R-:W-:Y:S01]  /*2b10*/  FSETP.GT.AND P3, PT, R23, R32, P2 ;  /* 0x000000201700720b */ /* 0x001fe20001764000 */
[----:B------:R-:W-:-:S12]  /*2b20*/  IMAD.MOV.U32 R23, RZ, RZ, 0x0 ;  /* 0x00000000ff177424 */ /* 0x000fd800078e00ff */
[----:B------:R-:W-:Y:S01]  /*2b30*/  @P3 VIADD R27, R22, 0x2 ;  /* 0x00000002161b3836 */ /* 0x000fe20000000000 */
[----:B------:R-:W-:-:S04]  /*2b40*/  MOV R22, R4 ;  /* 0x0000000400167202 */ /* 0x000fc80000000f00 */
[----:B------:R-:W-:-:S13]  /*2b50*/  ISETP.NE.AND P2, PT, R27, R30, PT ;  /* 0x0000001e1b00720c */ /* 0x000fda0003f45270 */
[----:B------:R-:W-:Y:S05]  /*2b60*/  @!P2 RET.REL.NODEC R22 `(_ZN10cuda_vgicp31find_k_nearest_neighbors_kernelEPK6float3mPKiPKjS4_S4_S4_S4_fPiPf) ;  /* 0xffffffd41624a950 */ /* 0x000fea0003c3ffff */
[C---:B------:R-:W-:Y:S01]  /*2b70*/  LEA R22, R27.reuse, R26, 0x2 ;  /* 0x0000001a1b167211 */ /* 0x040fe200078e10ff */
[C---:B------:R-:W-:Y:S01]  /*2b80*/  IMAD R31, R27.reuse, 0x4, R25 ;  /* 0x000000041b1f7824 */ /* 0x040fe200078e0219 */
[----:B------:R-:W-:Y:S01]  /*2b90*/  LEA R32, R30, R25, 0x2 ;  /* 0x000000191e207211 */ /* 0x000fe200078e10ff */
[----:B------:R-:W-:Y:S01]  /*2ba0*/  IMAD.MOV.U32 R30, RZ, RZ, R27 ;  /* 0x000000ffff1e7224 */ /* 0x000fe200078e001b */
[----:B------:R-:W-:Y:S01]  /*2bb0*/  ISETP.GE.AND P2, PT, R27, 0xa, PT ;  /* 0x0000000a1b00780c */ /* 0x000fe20003f46270 */
[----:B------:R-:W0:Y:S04]  /*2bc0*/  LDS R23, [R22] ;  /* 0x0000000016177984 */ /* 0x000e280000000800 */
[----:B0-----:R-:W-:Y:S04]  /*2bd0*/  STS [R28], R23 ;  /* 0x000000171c007388 */ /* 0x001fe80000000800 */
[----:B------:R-:W-:Y:S04]  /*2be0*/  STS [R22], R29 ;  /* 0x0000001d16007388 */ /* 0x000fe80000000800 */
[----:B------:R-:W0:Y:S04]  /*2bf0*/  LDS R33, [R31] ;  /* 0x000000001f217984 */ /* 0x000e280000000800 */
[----:B------:R-:W1:Y:S04]  /*2c00*/  LDS R34, [R32] ;  /* 0x0000000020227984 */ /* 0x000e680000000800 */
[----:B0-----:R0:W-:Y:S04]  /*2c10*/  STS [R32], R33 ;  /* 0x0000002120007388 */ /* 0x0011e80000000800 */
[----:B-1----:R0:W-:Y:S01]  /*2c20*/  STS [R31], R34 ;  /* 0x000000221f007388 */ /* 0x0021e20000000800 */
[----:B------:R-:W-:Y:S05]  /*2c30*/  @!P2 BRA `(.L_x_111) ;  /* 0xfffffffc0084a947 */ /* 0x000fea000383ffff */
[----:B------:R-:W-:Y:S01]  /*2c40*/  MOV R22, R4 ;  /* 0x0000000400167202 */ /* 0x000fe20000000f00 */
[----:B------:R-:W-:-:S04]  /*2c50*/  IMAD.MOV.U32 R23, RZ, RZ, 0x0 ;  /* 0x00000000ff177424 */ /* 0x000fc800078e00ff */
[----:B0-----:R-:W-:Y:S05]  /*2c60*/  RET.REL.NODEC R22 `(_ZN10cuda_vgicp31find_k_nearest_neighbors_kernelEPK6float3mPKiPKjS4_S4_S4_S4_fPiPf) ;  /* 0xffffffd016e47950 */ /* 0x001fea0003c3ffff */
        .weak           $__internal_3_$__cuda_sm3x_div_rn_noftz_f32_slowpath
        .type           $__internal_3_$__cuda_sm3x_div_rn_noftz_f32_slowpath,@function
        .size           $__internal_3_$__cuda_sm3x_div_rn_noftz_f32_slowpath,(.L_x_148 - $__internal_3_$__cuda_sm3x_div_rn_noftz_f32_slowpath)
$__internal_3_$__cuda_sm3x_div_rn_noftz_f32_slowpath:
[----:B------:R-:W-:Y:S01]  /*2c70*/  SHF.R.U32.HI R12, RZ, 0x17, R4 ;  /* 0x00000017ff0c7819 */ /* 0x000fe20000011604 */
[----:B------:R-:W-:Y:S01]  /*2c80*/  BSSY.RECONVERGENT B1, `(.L_x_112) ;  /* 0x0000063000017945 */ /* 0x000fe20003800200 */
[----:B------:R-:W-:Y:S02]  /*2c90*/  SHF.R.U32.HI R11, RZ, 0x17, R9 ;  /* 0x00000017ff0b7819 */ /* 0x000fe40000011609 */
[----:B------:R-:W-:Y:S02]  /*2ca0*/  LOP3.LUT R12, R12, 0xff, RZ, 0xc0, !PT ;  /* 0x000000ff0c0c7812 */ /* 0x000fe400078ec0ff */
[----:B------:R-:W-:Y:S02]  /*2cb0*/  LOP3.LUT R19, R11, 0xff, RZ, 0xc0, !PT ;  /* 0x000000ff0b137812 */ /* 0x000fe400078ec0ff */
[----:B------:R-:W-:Y:S02]  /*2cc0*/  IADD3 R13, PT, PT, R12, -0x1, RZ ;  /* 0xffffffff0c0d7810 */ /* 0x000fe40007ffe0ff */
[----:B------:R-:W-:Y:S01]  /*2cd0*/  MOV R14, R4 ;  /* 0x00000004000e7202 */ /* 0x000fe20000000f00 */
[----:B------:R-:W-:Y:S01]  /*2ce0*/  VIADD R15, R19, 0xffffffff ;  /* 0xffffffff130f7836 */ /* 0x000fe20000000000 */
[----:B------:R-:W-:-:S04]  /*2cf0*/  ISETP.GT.U32.AND P0, PT, R13, 0xfd, PT ;  /* 0x000000fd0d00780c */ /* 0x000fc80003f04070 */
[----:B------:R-:W-:-:S13]  /*2d00*/  ISETP.GT.U32.OR P0, PT, R15, 0xfd, P0 ;  /* 0x000000fd0f00780c */ /* 0x000fda0000704470 */
[----:B------:R-:W-:Y:S01]  /*2d10*/  @!P0 IMAD.MOV.U32 R11, RZ, RZ, RZ ;  /* 0x000000ffff0b8224 */ /* 0x000fe200078e00ff */
        /* <DEDUP_REMOVED lines=20> */
[----:B------:R-:W-:Y:S02]  /*2e60*/  @!P0 IMAD.MOV.U32 R11, RZ, RZ, -0x40 ;  /* 0xffffffc0ff0b8424 */ /* 0x000fe400078e00ff */
[----:B------:R-:W-:Y:S01]  /*2e70*/  @!P0 FFMA R9, R9, 1.84467440737095516160e+19, RZ ;  /* 0x5f80000009098823 */ /* 0x000fe200000000ff */
[----:B------:R-:W-:Y:S02]  /*2e80*/  @!P1 FFMA R14, R4, 1.84467440737095516160e+19, RZ ;  /* 0x5f800000040e9823 */ /* 0x000fe400000000ff */
[----:B------:R-:W-:-:S07]  /*2e90*/  @!P1 IADD3 R11, PT, PT, R11, 0x40, RZ ;  /* 0x000000400b0b9810 */ /* 0x000fce0007ffe0ff */
.L_x_113:
[----:B------:R-:W-:Y:S01]  /*2ea0*/  LEA R13, R12, 0xc0800000, 0x17 ;  /* 0xc08000000c0d7811 */ /* 0x000fe200078eb8ff */
[----:B------:R-:W-:Y:S04]  /*2eb0*/  BSSY.RECONVERGENT B2, `(.L_x_118) ;  /* 0x0000036000027945 */ /* 0x000fe80003800200 */
[----:B------:R-:W-:Y:S01]  /*2ec0*/  IMAD.IADD R14, R14, 0x1, -R13 ;  /* 0x000000010e0e7824 */ /* 0x000fe200078e0a0d */
[----:B------:R-:W-:-:S03]  /*2ed0*/  IADD3 R13, PT, PT, R19, -0x7f, RZ ;  /* 0xffffff81130d7810 */ /* 0x000fc60007ffe0ff */
[----:B------:R0:W1:Y:S01]  /*2ee0*/  MUFU.RCP R15, R14 ;  /* 0x0000000e000f7308 */ /* 0x0000620000001000 */
[----:B------:R-:W-:Y:S01]  /*2ef0*/  FADD.FTZ R18, -R14, -RZ ;  /* 0x800000ff0e127221 */ /* 0x000fe20000010100 */
[C---:B------:R-:W-:Y:S01]  /*2f00*/  IMAD R9, R13.reuse, -0x800000, R9 ;  /* 0xff8000000d097824 */ /* 0x040fe200078e0209 */
[----:B0-----:R-:W-:-:S05]  /*2f10*/  IADD3 R14, PT, PT, R13, 0x7f, -R12 ;  /* 0x0000007f0d0e7810 */ /* 0x001fca0007ffe80c */
[----:B------:R-:W-:Y:S02]  /*2f20*/  IMAD.IADD R14, R14, 0x1, R11 ;  /* 0x000000010e0e7824 */ /* 0x000fe400078e020b */
        /* <DEDUP_REMOVED lines=9> */
[----:B------:R-:W-:-:S05]  /*2fc0*/  IADD3 R19, PT, PT, R12, R14, RZ ;  /* 0x0000000e0c137210 */ /* 0x000fca0007ffe0ff */
[----:B------:R-:W-:-:S05]  /*2fd0*/  VIADD R11, R19, 0xffffffff ;  /* 0xffffffff130b7836 */ /* 0x000fca0000000000 */
        /* <DEDUP_REMOVED lines=9> */
[CCC-:B------:R-:W-:Y:S01]  /*3070*/  FFMA.RZ R11, R24.reuse, R18.reuse, R15.reuse ;  /* 0x00000012180b7223 */ /* 0x1c0fe2000000c00f */
[C---:B------:R-:W-:Y:S01]  /*3080*/  IADD3 R14, PT, PT, R19.reuse, 0x20, RZ ;  /* 0x00000020130e7810 */ /* 0x040fe20007ffe0ff */
[CCC-:B------:R-:W-:Y:S01]  /*3090*/  FFMA.RM R12, R24.reuse, R18.reuse, R15.reuse ;  /* 0x00000012180c7223 */ /* 0x1c0fe2000000400f */
[----:B------:R-:W-:Y:S02]  /*30a0*/  ISETP.NE.AND P2, PT, R19, RZ, PT ;  /* 0x000000ff1300720c */ /* 0x000fe40003f45270 */
[----:B------:R-:W-:Y:S01]  /*30b0*/  LOP3.LUT R13, R11, 0x7fffff, RZ, 0xc0, !PT ;  /* 0x007fffff0b0d7812 */ /* 0x000fe200078ec0ff */
[----:B------:R-:W-:Y:S01]  /*30c0*/  FFMA.RP R11, R24, R18, R15 ;  /* 0x00000012180b7223 */ /* 0x000fe2000000800f */
[----:B------:R-:W-:Y:S01]  /*30d0*/  IMAD.MOV R15, RZ, RZ, -R19 ;  /* 0x000000ffff0f7224 */ /* 0x000fe200078e0a13 */
[----:B------:R-:W-:Y:S02]  /*30e0*/  ISETP.NE.AND P1, PT, R19, RZ, PT ;  /* 0x000000ff1300720c */ /* 0x000fe40003f25270 */
[----:B------:R-:W-:-:S02]  /*30f0*/  LOP3.LUT R13, R13, 0x800000, RZ, 0xfc, !PT ;  /* 0x008000000d0d7812 */ /* 0x000fc400078efcff */
[----:B------:R-:W-:Y:S02]  /*3100*/  FSETP.NEU.FTZ.AND P0, PT, R11, R12, PT ;  /* 0x0000000c0b00720b */ /* 0x000fe40003f1d000 */
[----:B------:R-:W-:Y:S02]  /*3110*/  SHF.L.U32 R14, R13, R14, RZ ;  /* 0x0000000e0d0e7219 */ /* 0x000fe400000006ff */
        /* <DEDUP_REMOVED lines=11> */
.L_x_120:
[----:B------:R-:W-:-:S04]  /*31d0*/  LOP3.LUT R9, R9, 0x80000000, RZ, 0xc0, !PT ;  /* 0x8000000009097812 */ /* 0x000fc800078ec0ff */
[----:B------:R-:W-:Y:S01]  /*31e0*/  LOP3.LUT R9, R9, 0x7f800000, RZ, 0xfc, !PT ;  /* 0x7f80000009097812 */ /* 0x000fe200078efcff */
[----:B------:R-:W-:Y:S06]  /*31f0*/  BRA `(.L_x_121) ;  /* 0x0000000000047947 */ /* 0x000fec0003800000 */
.L_x_119:
[----:B------:R-:W-:-:S07]  /*3200*/  IMAD R9, R14, 0x800000, R9 ;  /* 0x008000000e097824 */ /* 0x000fce00078e0209 */
.L_x_121:
[----:B------:R-:W-:Y:S05]  /*3210*/  BSYNC.RECONVERGENT B2 ;  /* 0x0000000000027941 */ /* 0x000fea0003800200 */
.L_x_118:
[----:B------:R-:W-:Y:S05]  /*3220*/  BRA `(.L_x_122) ;  /* 0x0000000000207947 */ /* 0x000fea0003800000 */
.L_x_117:
[----:B------:R-:W-:-:S04]  /*3230*/  LOP3.LUT R9, R14, 0x80000000, R9, 0x48, !PT ;  /* 0x800000000e097812 */ /* 0x000fc800078e4809 */
[----:B------:R-:W-:Y:S01]  /*3240*/  LOP3.LUT R9, R9, 0x7f800000, RZ, 0xfc, !PT ;  /* 0x7f80000009097812 */ /* 0x000fe200078efcff */
[----:B------:R-:W-:Y:S06]  /*3250*/  BRA `(.L_x_122) ;  /* 0x0000000000147947 */ /* 0x000fec0003800000 */
.L_x_116:
[----:B------:R-:W-:Y:S01]  /*3260*/  LOP3.LUT R9, R14, 0x80000000, R9, 0x48, !PT ;  /* 0x800000000e097812 */ /* 0x000fe200078e4809 */
[----:B------:R-:W-:Y:S06]  /*3270*/  BRA `(.L_x_122) ;  /* 0x00000000000c7947 */ /* 0x000fec0003800000 */
.L_x_115:
[----:B------:R-:W0:Y:S01]  /*3280*/  MUFU.RSQ R9, -QNAN ;  /* 0xffc0000000097908 */ /* 0x000e220000001400 */
[----:B------:R-:W-:Y:S05]  /*3290*/  BRA `(.L_x_122) ;  /* 0x0000000000047947 */ /* 0x000fea0003800000 */
.L_x_114:
[----:B------:R-:W-:-:S07]  /*32a0*/  FADD.FTZ R9, R9, R4 ;  /* 0x0000000409097221 */ /* 0x000fce0000010000 */
.L_x_122:
[----:B------:R-:W-:Y:S05]  /*32b0*/  BSYNC.RECONVERGENT B1 ;  /* 0x0000000000017941 */ /* 0x000fea0003800200 */
.L_x_112:
[----:B------:R-:W-:-:S04]  /*32c0*/  HFMA2 R11, -RZ, RZ, 0, 0 ;  /* 0x00000000ff0b7431 */ /* 0x000fc800000001ff */
[----:B0-----:R-:W-:Y:S05]  /*32d0*/  RET.REL.NODEC R10 `(_ZN10cuda_vgicp31find_k_nearest_neighbors_kernelEPK6float3mPKiPKjS4_S4_S4_S4_fPiPf) ;  /* 0xffffffcc0a487950 */ /* 0x001fea0003c3ffff */
.L_x_123:
        /* <DEDUP_REMOVED lines=10> */
.L_x_148:


//--------------------- .text._ZN10cuda_vgicp26compute_cell_ranges_kernelEPiS0_S0_S0_ --------------------------
	.section	.text._ZN10cuda_vgicp26compute_cell_ranges_kernelEPiS0_S0_S0_,"ax",@progbits
	.align	128
        .global         _ZN10cuda_vgicp26compute_cell_ranges_kernelEPiS0_S0_S0_
        .type           _ZN10cuda_vgicp26compute_cell_ranges_kernelEPiS0_S0_S0_,@function
        .size           _ZN10cuda_vgicp26compute_cell_ranges_kernelEPiS0_S0_S0_,(.L_x_153 - _ZN10cuda_vgicp26compute_cell_ranges_kernelEPiS0_S0_S0_)
        .other          _ZN10cuda_vgicp26compute_cell_ranges_kernelEPiS0_S0_S0_,@"STO_CUDA_ENTRY STV_DEFAULT"
_ZN10cuda_vgicp26compute_cell_ranges_kernelEPiS0_S0_S0_:
.text._ZN10cuda_vgicp26compute_cell_ranges_kernelEPiS0_S0_S0_:
        /* <DEDUP_REMOVED lines=11> */
[----:B------:R-:W1:Y:S08]  /*00b0*/  LDC.64 R4, c[0x0][0x388] ;  /* 0x0000e200ff047b82 */ /* 0x000e700000000a00 */
[----:B------:R-:W2:Y:S01]  /*00c0*/  LDC.64 R6, c[0x0][0x390] ;  /* 0x0000e400ff067b82 */ /* 0x000ea20000000a00 */
[----:B0-----:R-:W-:-:S06]  /*00d0*/  IMAD.WIDE R2, R9, 0x4, R2 ;  /* 0x0000000409027825 */ /* 0x001fcc00078e0202 */
[----:B------:R-:W3:Y:S01]  /*00e0*/  LDG.E.CONSTANT R2, desc[UR4][R2.64] ;  /* 0x0000000402027981 */ /* 0x000ee2000c1e9900 */
[----:B-1----:R-:W-:-:S06]  /*00f0*/  IMAD.WIDE R4, R9, 0x4, R4 ;  /* 0x0000000409047825 */ /* 0x002fcc00078e0204 */
[----:B------:R-:W3:Y:S01]  /*0100*/  LDG.E.CONSTANT R5, desc[UR4][R4.64] ;  /* 0x0000000404057981 */ /* 0x000ee2000c1e9900 */
[----:B--2---:R-:W-:Y:S01]  /*0110*/  IMAD.WIDE R6, R9, 0x4, R6 ;  /* 0x0000000409067825 */ /* 0x004fe200078e0206 */
[----:B---3--:R-:W-:-:S05]  /*0120*/  IADD3 R9, PT, PT, R2, R5, RZ ;  /* 0x0000000502097210 */ /* 0x008fca0007ffe0ff */
[----:B------:R-:W-:Y:S01]  /*0130*/  STG.E desc[UR4][R6.64], R9 ;  /* 0x0000000906007986 */ /* 0x000fe2000c101904 */
[----:B------:R-:W-:Y:S05]  /*0140*/  EXIT ;  /* 0x000000000000794d */ /* 0x000fea0003800000 */
.L_x_124:
        /* <DEDUP_REMOVED lines=11> */
.L_x_153:


//--------------------- .text._ZN10cuda_vgicp43init_indices_and_compute_cell_hashes_kernelEPK6float3mfPiPj --------------------------
	.section	.text._ZN10cuda_vgicp43init_indices_and_compute_cell_hashes_kernelEPK6float3mfPiPj,"ax",@progbits
	.align	128
        .global         _ZN10cuda_vgicp43init_indices_and_compute_cell_hashes_kernelEPK6float3mfPiPj
        .type           _ZN10cuda_vgicp43init_indices_and_compute_cell_hashes_kernelEPK6float3mfPiPj,@function
        .size           _ZN10cuda_vgicp43init_indices_and_compute_cell_hashes_kernelEPK6float3mfPiPj,(.L_x_149 - _ZN10cuda_vgicp43init_indices_and_compute_cell_hashes_kernelEPK6float3mfPiPj)
        .other          _ZN10cuda_vgicp43init_indices_and_compute_cell_hashes_kernelEPK6float3mfPiPj,@"STO_CUDA_ENTRY STV_DEFAULT"
_ZN10cuda_vgicp43init_indices_and_compute_cell_hashes_kernelEPK6float3mfPiPj:
.text._ZN10cuda_vgicp43init_indices_and_compute_cell_hashes_kernelEPK6float3mfPiPj:
        /* <DEDUP_REMOVED lines=12> */
[----:B------:R-:W-:Y:S02]  /*00c0*/  IMAD R3, R6, 0xc, RZ ;  /* 0x0000000c06037824 */ /* 0x000fe400078e02ff */
[----:B0-----:R-:W-:-:S04]  /*00d0*/  IMAD.WIDE.U32 R8, R5, 0xc, R8 ;  /* 0x0000000c05087825 */ /* 0x001fc800078e0008 */
[----:B------:R-:W-:-:S05]  /*00e0*/  IMAD.IADD R9, R9, 0x1, R3 ;  /* 0x0000000109097824 */ /* 0x000fca00078e0203 */
[----:B-1----:R-:W2:Y:S04]  /*00f0*/  LDG.E.CONSTANT R3, desc[UR4][R8.64+0x4] ;  /* 0x0000040408037981 */ /* 0x002ea8000c1e9900 */
[----:B------:R-:W3:Y:S04]  /*0100*/  LDG.E.CONSTANT R4, desc[UR4][R8.64] ;  /* 0x0000000408047981 */ /* 0x000ee8000c1e9900 */
[----:B------:R-:W4:Y:S01]  /*0110*/  LDG.E.CONSTANT R0, desc[UR4][R8.64+0x8] ;  /* 0x0000080408007981 */ /* 0x000f22000c1e9900 */
[----:B--2---:R-:W-:-:S04]  /*0120*/  FSETP.NE.AND P0, PT, |R3|, +INF , PT ;  /* 0x7f8000000300780b */ /* 0x004fc80003f05200 */
[----:B---3--:R-:W-:-:S04]  /*0130*/  FSETP.EQU.OR P0, PT, |R4|, +INF , !P0 ;  /* 0x7f8000000400780b */ /* 0x008fc8000470a600 */
[----:B----4-:R-:W-:-:S13]  /*0140*/  FSETP.EQU.OR P0, PT, |R0|, +INF , P0 ;  /* 0x7f8000000000780b */ /* 0x010fda000070a600 */
[----:B------:R-:W-:Y:S05]  /*0150*/  @P0 EXIT ;  /* 0x000000000000094d */ /* 0x000fea0003800000 */
[----:B------:R-:W0:Y:S01]  /*0160*/  LDC R11, c[0x0][0x390] ;  /* 0x0000e400ff0b7b82 */ /* 0x000e220000000800 */
[----:B------:R-:W-:Y:S07]  /*0170*/  BSSY.RECONVERGENT B0, `(.L_x_125) ;  /* 0x000000d000007945 */ /* 0x000fee0003800200 */
[----:B------:R-:W1:Y:S01]  /*0180*/  LDC R2, c[0x0][0x390] ;  /* 0x0000e400ff027b82 */ /* 0x000e620000000800 */
[----:B0-----:R-:W0:Y:S08]  /*0190*/  MUFU.RCP R7, R11 ;  /* 0x0000000b00077308 */ /* 0x001e300000001000 */
[----:B------:R-:W2:Y:S01]  /*01a0*/  FCHK P0, R4, R11 ;  /* 0x0000000b04007302 */ /* 0x000ea20000000000 */
[----:B0-----:R-:W-:-:S04]  /*01b0*/  FFMA R8, R7, -R11, 1 ;  /* 0x3f80000007087423 */ /* 0x001fc8000000080b */
[----:B------:R-:W-:-:S04]  /*01c0*/  FFMA R7, R7, R8, R7 ;  /* 0x0000000807077223 */ /* 0x000fc80000000007 */
[----:B------:R-:W-:-:S04]  /*01d0*/  FFMA R8, R4, R7, RZ ;  /* 0x0000000704087223 */ /* 0x000fc800000000ff */
[----:B------:R-:W-:-:S04]  /*01e0*/  FFMA R9, R8, -R11, R4 ;  /* 0x8000000b08097223 */ /* 0x000fc80000000004 */
[----:B------:R-:W-:Y:S01]  /*01f0*/  FFMA R7, R7, R9, R8 ;  /* 0x0000000907077223 */ /* 0x000fe20000000008 */
[----:B-12---:R-:W-:Y:S06]  /*0200*/  @!P0 BRA `(.L_x_126) ;  /* 0x00000000000c8947 */ /* 0x006fec0003800000 */
[----:B------:R-:W-:-:S07]  /*0210*/  MOV R8, 0x230 ;  /* 0x0000023000087802 */ /* 0x000fce0000000f00 */
[----:B------:R-:W-:Y:S05]  /*0220*/  CALL.REL.NOINC `($__internal_4_$__cuda_sm3x_div_rn_noftz_f32_slowpath) ;  /* 0x0000000000c47944 */ /* 0x000fea0003c00000 */
[----:B------:R-:W-:-:S07]  /*0230*/  IMAD.MOV.U32 R7, RZ, RZ, R4 ;  /* 0x000000ffff077224 */ /* 0x000fce00078e0004 */
.L_x_126:
[----:B------:R-:W-:Y:S05]  /*0240*/  BSYNC.RECONVERGENT B0 ;  /* 0x0000000000007941 */ /* 0x000fea0003800200 */
.L_x_125:
        /* <DEDUP_REMOVED lines=13> */
[----:B------:R-:W-:Y:S05]  /*0320*/  CALL.REL.NOINC `($__internal_4_$__cuda_sm3x_div_rn_noftz_f32_slowpath) ;  /* 0x0000000000847944 */ /* 0x000fea0003c00000 */
.L_x_128:
[----:B------:R-:W-:Y:S05]  /*0330*/  BSYNC.RECONVERGENT B0 ;  /* 0x0000000000007941 */ /* 0x000fea0003800200 */
.L_x_127:
        /* <DEDUP_REMOVED lines=14> */
[----:B------:R-:W-:-:S07]  /*0420*/  IMAD.MOV.U32 R8, RZ, RZ, R4 ;  /* 0x000000ffff087224 */ /* 0x000fce00078e0004 */
.L_x_130:
[----:B------:R-:W-:Y:S05]  /*0430*/  BSYNC.RECONVERGENT B0 ;  /* 0x0000000000007941 */ /* 0x000fea0003800200 */
.L_x_129:
[----:B------:R-:W0:Y:S01]  /*0440*/  LDCU.64 UR6, c[0x0][0x398] ;  /* 0x00007300ff0677ac */ /* 0x000e220008000a00 */
[----:B------:R-:W1:Y:S01]  /*0450*/  F2I.FLOOR.NTZ R8, R8 ;  /* 0x0000000800087305 */ /* 0x000e620000207100 */
[C---:B------:R-:W-:Y:S01]  /*0460*/  IMAD.SHL.U32 R4, R5.reuse, 0x4, RZ ;  /* 0x0000000405047824 */ /* 0x040fe200078e00ff */
[----:B------:R-:W-:Y:S01]  /*0470*/  SHF.L.U64.HI R10, R5, 0x2, R6 ;  /* 0x00000002050a7819 */ /* 0x000fe20000010206 */
[----:B------:R-:W2:Y:S01]  /*0480*/  LDCU.64 UR8, c[0x0][0x3a0] ;  /* 0x00007400ff0877ac */ /* 0x000ea20008000a00 */
[----:B------:R-:W-:Y:S02]  /*0490*/  IMAD R0, R7, 0x466f45d, RZ ;  /* 0x0466f45d07007824 */ /* 0x000fe400078e02ff */
[----:B------:R-:W-:Y:S01]  /*04a0*/  IMAD R9, R3, 0x127409f, RZ ;  /* 0x0127409f03097824 */ /* 0x000fe200078e02ff */
[C---:B0-----:R-:W-:Y:S02]  /*04b0*/  IADD3 R2, P0, PT, R4.reuse, UR6, RZ ;  /* 0x0000000604027c10 */ /* 0x041fe4000ff1e0ff */
[----:B--2---:R-:W-:Y:S01]  /*04c0*/  IADD3 R6, P1, PT, R4, UR8, RZ ;  /* 0x0000000804067c10 */ /* 0x004fe2000ff3e0ff */
[----:B-1----:R-:W-:Y:S01]  /*04d0*/  IMAD R4, R8, 0x4f9ffb7, RZ ;  /* 0x04f9ffb708047824 */ /* 0x002fe200078e02ff */
[----:B------:R-:W-:-:S02]  /*04e0*/  IADD3.X R3, PT, PT, R10, UR7, RZ, P0, !PT ;  /* 0x000000070a037c10 */ /* 0x000fc400087fe4ff */
[----:B------:R-:W-:Y:S02]  /*04f0*/  IADD3.X R7, PT, PT, R10, UR9, RZ, P1, !PT ;  /* 0x000000090a077c10 */ /* 0x000fe40008ffe4ff */
[----:B------:R-:W-:Y:S01]  /*0500*/  LOP3.LUT R9, R4, R9, R0, 0x96, !PT ;  /* 0x0000000904097212 */ /* 0x000fe200078e9600 */
[----:B------:R-:W-:Y:S04]  /*0510*/  STG.E desc[UR4][R2.64], R5 ;  /* 0x0000000502007986 */ /* 0x000fe8000c101904 */
[----:B------:R-:W-:Y:S01]  /*0520*/  STG.E desc[UR4][R6.64], R9 ;  /* 0x0000000906007986 */ /* 0x000fe2000c101904 */
[----:B------:R-:W-:Y:S05]  /*0530*/  EXIT ;  /* 0x000000000000794d */ /* 0x000fea0003800000 */
        .weak           $__internal_4_$__cuda_sm3x_div_rn_noftz_f32_slowpath
        .type           $__internal_4_$__cuda_sm3x_div_rn_noftz_f32_slowpath,@function
        .size           $__internal_4_$__cuda_sm3x_div_rn_noftz_f32_slowpath,(.L_x_149 - $__internal_4_$__cuda_sm3x_div_rn_noftz_f32_slowpath)
$__internal_4_$__cuda_sm3x_div_rn_noftz_f32_slowpath:
[----:B------:R-:W-:Y:S01]  /*0540*/  SHF.R.U32.HI R10, RZ, 0x17, R2 ;  /* 0x00000017ff0a7819 */ /* 0x000fe20000011602 */
[----:B------:R-:W-:Y:S01]  /*0550*/  BSSY.RECONVERGENT B1, `(.L_x_131) ;  /* 0x0000063000017945 */ /* 0x000fe20003800200 */
[----:B------:R-:W-:Y:S01]  /*0560*/  SHF.R.U32.HI R9, RZ, 0x17, R4 ;  /* 0x00000017ff097819 */ /* 0x000fe20000011604 */
[----:B------:R-:W-:Y:S01]  /*0570*/  IMAD.MOV.U32 R11, RZ, RZ, R2 ;  /* 0x000000ffff0b7224 */ /* 0x000fe200078e0002 */
[----:B------:R-:W-:Y:S02]  /*0580*/  LOP3.LUT R10, R10, 0xff, RZ, 0xc0, !PT ;  /* 0x000000ff0a0a7812 */ /* 0x000fe400078ec0ff */
[----:B------:R-:W-:-:S03]  /*0590*/  LOP3.LUT R14, R9, 0xff, RZ, 0xc0, !PT ;  /* 0x000000ff090e7812 */ /* 0x000fc600078ec0ff */
[----:B------:R-:W-:Y:S02]  /*05a0*/  VIADD R12, R10, 0xffffffff ;  /* 0xffffffff0a0c7836 */ /* 0x000fe40000000000 */
[----:B------:R-:W-:-:S03]  /*05b0*/  VIADD R13, R14, 0xffffffff ;  /* 0xffffffff0e0d7836 */ /* 0x000fc60000000000 */
        /* <DEDUP_REMOVED lines=10> */
[----:B------:R-:W-:Y:S02]  /*0660*/  FSETP.NEU.FTZ.AND P2, PT, |R4|, +INF , PT ;  /* 0x7f8000000400780b */ /* 0x000fe40003f5d200 */
        /* <DEDUP_REMOVED lines=11> */
[----:B------:R-:W-:Y:S02]  /*0720*/  @P0 IMAD.MOV.U32 R9, RZ, RZ, RZ ;  /* 0x000000ffff090224 */ /* 0x000fe400078e00ff */
[----:B------:R-:W-:Y:S01]  /*0730*/  @!P0 FFMA R4, R4, 1.84467440737095516160e+19, RZ ;  /* 0x5f80000004048823 */ /* 0x000fe200000000ff */
[----:B------:R-:W-:Y:S02]  /*0740*/  @!P0 IMAD.MOV.U32 R9, RZ, RZ, -0x40 ;  /* 0xffffffc0ff098424 */ /* 0x000fe400078e00ff */
[----:B------:R-:W-:Y:S02]  /*0750*/  @!P1 FFMA R11, R2, 1.84467440737095516160e+19, RZ ;  /* 0x5f800000020b9823 */ /* 0x000fe400000000ff */
[----:B------:R-:W-:-:S07]  /*0760*/  @!P1 VIADD R9, R9, 0x40 ;  /* 0x0000004009099836 */ /* 0x000fce0000000000 */
.L_x_132:
[----:B------:R-:W-:Y:S01]  /*0770*/  LEA R12, R10, 0xc0800000, 0x17 ;  /* 0xc08000000a0c7811 */ /* 0x000fe200078eb8ff */
[----:B------:R-:W-:Y:S04]  /*0780*/  BSSY.RECONVERGENT B2, `(.L_x_137) ;  /* 0x0000036000027945 */ /* 0x000fe80003800200 */
[----:B------:R-:W-:Y:S02]  /*0790*/  IMAD.IADD R12, R11, 0x1, -R12 ;  /* 0x000000010b0c7824 */ /* 0x000fe400078e0a0c */
[----:B------:R-:W-:Y:S02]  /*07a0*/  VIADD R11, R14, 0xffffff81 ;  /* 0xffffff810e0b7836 */ /* 0x000fe40000000000 */
        /* <DEDUP_REMOVED lines=13> */
[----:B------:R-:W-:-:S05]  /*0880*/  LOP3.LUT R10, R10, 0xff, RZ, 0xc0, !PT ;  /* 0x000000ff0a0a7812 */ /* 0x000fca00078ec0ff */
[----:B------:R-:W-:-:S04]  /*0890*/  IMAD.IADD R15, R10, 0x1, R9 ;  /* 0x000000010a0f7824 */ /* 0x000fc800078e0209 */
        /* <DEDUP_REMOVED lines=11> */
[C---:B------:R-:W-:Y:S02]  /*0950*/  VIADD R12, R15.reuse, 0x20 ;  /* 0x000000200f0c7836 */ /* 0x040fe40000000000 */
        /* <DEDUP_REMOVED lines=16> */
[----:B------:R-:W-:-:S05]  /*0a60*/  LOP3.LUT R9, R9, R10, RZ, 0xc0, !PT ;  /* 0x0000000a09097212 */ /* 0x000fca00078ec0ff */
[----:B------:R-:W-:-:S05]  /*0a70*/  IMAD.IADD R9, R12, 0x1, R9 ;  /* 0x000000010c097824 */ /* 0x000fca00078e0209 */
[----:B------:R-:W-:Y:S01]  /*0a80*/  LOP3.LUT R4, R9, R4, RZ, 0xfc, !PT ;  /* 0x0000000409047212 */ /* 0x000fe200078efcff */
[----:B------:R-:W-:Y:S06]  /*0a90*/  BRA `(.L_x_140) ;  /* 0x0000000000107947 */ /* 0x000fec0003800000 */
.L_x_139:
[----:B------:R-:W-:-:S04]  /*0aa0*/  LOP3.LUT R4, R4, 0x80000000, RZ, 0xc0, !PT ;  /* 0x8000000004047812 */ /* 0x000fc800078ec0ff */
[----:B------:R-:W-:Y:S01]  /*0ab0*/  LOP3.LUT R4, R4, 0x7f800000, RZ, 0xfc, !PT ;  /* 0x7f80000004047812 */ /* 0x000fe200078efcff */
[----:B------:R-:W-:Y:S06]  /*0ac0*/  BRA `(.L_x_140) ;  /* 0x0000000000047947 */ /* 0x000fec0003800000 */
.L_x_138:
[----:B------:R-:W-:-:S07]  /*0ad0*/  IMAD R4, R9, 0x800000, R4 ;  /* 0x0080000009047824 */ /* 0x000fce00078e0204 */
.L_x_140:
[----:B------:R-:W-:Y:S05]  /*0ae0*/  BSYNC.RECONVERGENT B2 ;  /* 0x0000000000027941 */ /* 0x000fea0003800200 */
.L_x_137:
[----:B------:R-:W-:Y:S05]  /*0af0*/  BRA `(.L_x_141) ;  /* 0x0000000000207947 */ /* 0x000fea0003800000 */
.L_x_136:
[----:B------:R-:W-:-:S04]  /*0b00*/  LOP3.LUT R4, R11, 0x80000000, R4, 0x48, !PT ;  /* 0x800000000b047812 */ /* 0x000fc800078e4804 */
[----:B------:R-:W-:Y:S01]  /*0b10*/  LOP3.LUT R4, R4, 0x7f800000, RZ, 0xfc, !PT ;  /* 0x7f80000004047812 */ /* 0x000fe200078efcff */
[----:B------:R-:W-:Y:S06]  /*0b20*/  BRA `(.L_x_141) ;  /* 0x0000000000147947 */ /* 0x000fec0003800000 */
.L_x_135:
[----:B------:R-:W-:Y:S01]  /*0b30*/  LOP3.LUT R4, R11, 0x80000000, R4, 0x48, !PT ;  /* 0x800000000b047812 */ /* 0x000fe200078e4804 */
[----:B------:R-:W-:Y:S06]  /*0b40*/  BRA `(.L_x_141) ;  /* 0x00000000000c7947 */ /* 0x000fec0003800000 */
.L_x_134:
[----:B------:R-:W0:Y:S01]  /*0b50*/  MUFU.RSQ R4, -QNAN ;  /* 0xffc0000000047908 */ /* 0x000e220000001400 */
[----:B------:R-:W-:Y:S05]  /*0b60*/  BRA `(.L_x_141) ;  /* 0x0000000000047947 */ /* 0x000fea0003800000 */
.L_x_133:
[----:B------:R-:W-:-:S07]  /*0b70*/  FADD.FTZ R4, R4, R2 ;  /* 0x0000000204047221 */ /* 0x000fce0000010000 */
.L_x_141:
[----:B------:R-:W-:Y:S05]  /*0b80*/  BSYNC.RECONVERGENT B1 ;  /* 0x0000000000017941 */ /* 0x000fea0003800200 */
.L_x_131:
[----:B------:R-:W-:-:S04]  /*0b90*/  IMAD.MOV.U32 R9, RZ, RZ, 0x0 ;  /* 0x00000000ff097424 */ /* 0x000fc800078e00ff */
[----:B0-----:R-:W-:Y:S05]  /*0ba0*/  RET.REL.NODEC R8 `(_ZN10cuda_vgicp43init_indices_and_compute_cell_hashes_kernelEPK6float3mfPiPj) ;  /* 0xfffffff408147950 */ /* 0x001fea0003c3ffff */
.L_x_142:
        /* <DEDUP_REMOVED lines=13> */
.L_x_149:


//--------------------- .text._ZN3cub18CUB_300001_SM_10006detail11EmptyKernelIvEEvv --------------------------
	.section	.text._ZN3cub18CUB_300001_SM_10006detail11EmptyKernelIvEEvv,"ax",@progbits
	.align	128
        .global         _ZN3cub18CUB_300001_SM_10006detail11EmptyKernelIvEEvv
        .type           _ZN3cub18CUB_300001_SM_10006detail11EmptyKernelIvEEvv,@function
        .size           _ZN3cub18CUB_300001_SM_10006detail11EmptyKernelIvEEvv,(.L_x_155 - _ZN3cub18CUB_300001_SM_10006detail11EmptyKernelIvEEvv)
        .other          _ZN3cub18CUB_300001_SM_10006detail11EmptyKernelIvEEvv,@"STO_CUDA_ENTRY STV_DEFAULT"
_ZN3cub18CUB_300001_SM_10006detail11EmptyKernelIvEEvv:
.text._ZN3cub18CUB_300001_SM_10006detail11EmptyKernelIvEEvv:
[----:B------:R-:W-:Y:S01]  /*0000*/  LDC R1, c[0x0][0x37c] ;  /* 0x0000df00ff017b82 */ /* 0x000fe20000000800 */
[----:B------:R-:W-:Y:S05]  /*0010*/  EXIT ;  /* 0x000000000000794d */ /* 0x000fea0003800000 */
.L_x_143:
        /* <DEDUP_REMOVED lines=14> */
.L_x_155:


//--------------------- .nv.shared._ZN10cuda_vgicp42compute_voxel_means_and_covariances_kernelEPK6float3PKiS4_S4_PKfPfS7_ --------------------------
	.section	.nv.shared._ZN10cuda_vgicp42compute_voxel_means_and_covariances_kernelEPK6float3PKiS4_S4_PKfPfS7_,"aw",@nobits
	.sectionflags	@""
	.align	16
	.zero		1024


//--------------------- .nv.shared.reserved.0     --------------------------
	.section	.nv.shared.reserved.0,"aw",@nobits
	.weak		__nv_reservedSMEM_offset_0_alias
	.size		__nv_reservedSMEM_offset_0_alias, 0, 64
	.other		__nv_reservedSMEM_offset_0_alias,@"STO_CUDA_RESERVED_SHARED STV_DEFAULT"
__nv_reservedSMEM_offset_0_alias:
	.zero		0
	.zero		64


//--------------------- .nv.global                --------------------------
	.section	.nv.global,"aw",@nobits
.nv.global:
	.type		_ZN34_INTERNAL_bd407191_4_k_cu_81a6e8b66thrust24THRUST_300001_SM_1000_NS12placeholders2_8E,@object
	.size		_ZN34_INTERNAL_bd407191_4_k_cu_81a6e8b66thrust24THRUST_300001_SM_1000_NS12placeholders2_8E,(_ZN34_INTERNAL_bd407191_4_k_cu_81a6e8b64cuda3std3__436_GLOBAL__N__bd407191_4_k_cu_81a6e8b66ignoreE - _ZN34_INTERNAL_bd407191_4_k_cu_81a6e8b66thrust24THRUST_300001_SM_1000_NS12placeholders2_8E)
_ZN34_INTERNAL_bd407191_4_k_cu_81a6e8b66thrust24THRUST_300001_SM_1000_NS12placeholders2_8E:
	.zero		1
	.type		_ZN34_INTERNAL_bd407191_4_k_cu_81a6e8b64cuda3std3__436_GLOBAL__N__bd407191_4_k_cu_81a6e8b66ignoreE,@object
	.size		_ZN34_INTERNAL_bd407191_4_k_cu_81a6e8b64cuda3std3__436_GLOBAL__N__bd407191_4_k_cu_81a6e8b66ignoreE,(_ZN34_INTERNAL_bd407191_4_k_cu_81a6e8b64cuda3std6ranges3__45__cpo4dataE - _ZN34_INTERNAL_bd407191_4_k_cu_81a6e8b64cuda3std3__436_GLOBAL__N__bd407191_4_k_cu_81a6e8b66ignoreE)
_ZN34_INTERNAL_bd407191_4_k_cu_81a6e8b64cuda3std3__436_GLOBAL__N__bd407191_4_k_cu_81a6e8b66ignoreE:
	.zero		1
	.type		_ZN34_INTERNAL_bd407191_4_k_cu_81a6e8b64cuda3std6ranges3__45__cpo4dataE,@object
	.size		_ZN34_INTERNAL_bd407191_4_k_cu_81a6e8b64cuda3std6ranges3__45__cpo4dataE,(_ZN34_INTERNAL_bd407191_4_k_cu_81a6e8b66thrust24THRUST_300001_SM_1000_NS6system3cpp3parE - _ZN34_INTERNAL_bd407191_4_k_cu_81a6e8b64cuda3std6ranges3__45__cpo4dataE)
_ZN34_INTERNAL_bd407191_4_k_cu_81a6e8b64cuda3std6ranges3__45__cpo4dataE:
	.zero		1
	.type		_ZN34_INTERNAL_bd407191_4_k_cu_81a6e8b66thrust24THRUST_300001_SM_1000_NS6system3cpp3parE,@object
	.size		_ZN34_INTERNAL_bd407191_4_k_cu_81a6e8b66thrust24THRUST_300001_SM_1000_NS6system3cpp3parE,(_ZN34_INTERNAL_bd407191_4_k_cu_81a6e8b64cuda3std3__45__cpo5beginE - _ZN34_INTERNAL_bd407191_4_k_cu_81a6e8b66thrust24THRUST_300001_SM_1000_NS6system3cpp3parE)
_ZN34_INTERNAL_bd407191_4_k_cu_81a6e8b66thrust24THRUST_300001_SM_1000_NS6system3cpp3parE:
	.zero		1
	.type		_ZN34_INTERNAL_bd407191_4_k_cu_81a6e8b64cuda3std3__45__cpo5beginE,@object
	.size		_ZN34_INTERNAL_bd407191_4_k_cu_81a6e8b64cuda3std3__45__cpo5beginE,(_ZN34_INTERNAL_bd407191_4_k_cu_81a6e8b64cuda3std6ranges3__45__cpo5beginE - _ZN34_INTERNAL_bd407191_4_k_cu_81a6e8b64cuda3std3__45__cpo5beginE)
_ZN34_INTERNAL_bd407191_4_k_cu_81a6e8b64cuda3std3__45__cpo5beginE:
	.zero		1
	.type		_ZN34_INTERNAL_bd407191_4_k_cu_81a6e8b64cuda3std6ranges3__45__cpo5beginE,@object
	.size		_ZN34_INTERNAL_bd407191_4_k_cu_81a6e8b64cuda3std6ranges3__45__cpo5beginE,(_ZN34_INTERNAL_bd407191_4_k_cu_81a6e8b66thrust24THRUST_300001_SM_1000_NS6deviceE - _ZN34_INTERNAL_bd407191_4_k_cu_81a6e8b64cuda3std6ranges3__45__cpo5beginE)
_ZN34_INTERNAL_bd407191_4_k_cu_81a6e8b64cuda3std6ranges3__45__cpo5beginE:
	.zero		1
	.type		_ZN34_INTERNAL_bd407191_4_k_cu_81a6e8b66thrust24THRUST_300001_SM_1000_NS6deviceE,@object
	.size		_ZN34_INTERNAL_bd407191_4_k_cu_81a6e8b66thrust24THRUST_300001_SM_1000_NS6deviceE,(_ZN34_INTERNAL_bd407191_4_k_cu_81a6e8b64cuda3std3__47nulloptE - _ZN34_INTERNAL_bd407191_4_k_cu_81a6e8b66thrust24THRUST_300001_SM_1000_NS6deviceE)
_ZN34_INTERNAL_bd407191_4_k_cu_81a6e8b66thrust24THRUST_300001_SM_1000_NS6deviceE:
	.zero		1
	.type		_ZN34_INTERNAL_bd407191_4_k_cu_81a6e8b64cuda3std3__47nulloptE,@object
	.size		_ZN34_INTERNAL_bd407191_4_k_cu_81a6e8b64cuda3std3__47nulloptE,(_ZN34_INTERNAL_bd407191_4_k_cu_81a6e8b64cuda3std6ranges3__45__cpo8distanceE - _ZN34_INTERNAL_bd407191_4_k_cu_81a6e8b64cuda3std3__47nulloptE)
_ZN34_INTERNAL_bd407191_4_k_cu_81a6e8b64cuda3std3__47nulloptE:
	.zero		1
	.type		_ZN34_INTERNAL_bd407191_4_k_cu_81a6e8b64cuda3std6ranges3__45__cpo8distanceE,@object
	.size		_ZN34_INTERNAL_bd407191_4_k_cu_81a6e8b64cuda3std6ranges3__45__cpo8distanceE,(_ZN34_INTERNAL_bd407191_4_k_cu_81a6e8b66thrust24THRUST_300001_SM_1000_NS12placeholders2_4E - _ZN34_INTERNAL_bd407191_4_k_cu_81a6e8b64cuda3std6ranges3__45__cpo8distanceE)
_ZN34_INTERNAL_bd407191_4_k_cu_81a6e8b64cuda3std6ranges3__45__cpo8distanceE:
	.zero		1
	.type		_ZN34_INTERNAL_bd407191_4_k_cu_81a6e8b66thrust24THRUST_300001_SM_1000_NS12placeholders2_4E,@object
	.size		_ZN34_INTERNAL_bd407191_4_k_cu_81a6e8b66thrust24THRUST_300001_SM_1000_NS12placeholders2_4E,(_ZN34_INTERNAL_bd407191_4_k_cu_81a6e8b64cuda3std3__45__cpo6rbeginE - _ZN34_INTERNAL_bd407191_4_k_cu_81a6e8b66thrust24THRUST_300001_SM_1000_NS12placeholders2_4E)
_ZN34_INTERNAL_bd407191_4_k_cu_81a6e8b66thrust24THRUST_300001_SM_1000_NS12placeholders2_4E:
	.zero		1
	.type		_ZN34_INTERNAL_bd407191_4_k_cu_81a6e8b64cuda3std3__45__cpo6rbeginE,@object
	.size		_ZN34_INTERNAL_bd407191_4_k_cu_81a6e8b64cuda3std3__45__cpo6rbeginE,(_ZN34_INTERNAL_bd407191_4_k_cu_81a6e8b64cuda3std6ranges3__45__cpo7advanceE - _ZN34_INTERNAL_bd407191_4_k_cu_81a6e8b64cuda3std3__45__cpo6rbeginE)
_ZN34_INTERNAL_bd407191_4_k_cu_81a6e8b64cuda3std3__45__cpo6rbeginE:
	.zero		1
	.type		_ZN34_INTERNAL_bd407191_4_k_cu_81a6e8b64cuda3std6ranges3__45__cpo7advanceE,@object
	.size		_ZN34_INTERNAL_bd407191_4_k_cu_81a6e8b64cuda3std6ranges3__45__cpo7advanceE,(_ZN34_INTERNAL_bd407191_4_k_cu_81a6e8b66thrust24THRUST_300001_SM_1000_NS12placeholders3_10E - _ZN34_INTERNAL_bd407191_4_k_cu_81a6e8b64cuda3std6ranges3__45__cpo7advanceE)
_ZN34_INTERNAL_bd407191_4_k_cu_81a6e8b64cuda3std6ranges3__45__cpo7advanceE:
	.zero		1
	.type		_ZN34_INTERNAL_bd407191_4_k_cu_81a6e8b66thrust24THRUST_300001_SM_1000_NS12placeholders3_10E,@object
	.size		_ZN34_INTERNAL_bd407191_4_k_cu_81a6e8b66thrust24THRUST_300001_SM_1000_NS12placeholders3_10E,(_ZN34_INTERNAL_bd407191_4_k_cu_81a6e8b64cuda3std3__48in_placeE - _ZN34_INTERNAL_bd407191_4_k_cu_81a6e8b66thrust24THRUST_300001_SM_1000_NS12placeholders3_10E)
_ZN34_INTERNAL_bd407191_4_k_cu_81a6e8b66thrust24THRUST_300001_SM_1000_NS12placeholders3_10E:
	.zero		1
	.type		_ZN34_INTERNAL_bd407191_4_k_cu_81a6e8b64cuda3std3__48in_placeE,@object
	.size		_ZN34_INTERNAL_bd407191_4_k_cu_81a6e8b64cuda3std3__48in_placeE,(_ZN34_INTERNAL_bd407191_4_k_cu_81a6e8b64cuda3std6ranges3__45__cpo4sizeE - _ZN34_INTERNAL_bd407191_4_k_cu_81a6e8b64cuda3std3__48in_placeE)
_ZN34_INTERNAL_bd407191_4_k_cu_81a6e8b64cuda3std3__48in_placeE:
	.zero		1
	.type		_ZN34_INTERNAL_bd407191_4_k_cu_81a6e8b64cuda3std6ranges3__45__cpo4sizeE,@object
	.size		_ZN34_INTERNAL_bd407191_4_k_cu_81a6e8b64cuda3std6ranges3__45__cpo4sizeE,(_ZN34_INTERNAL_bd407191_4_k_cu_81a6e8b66thrust24THRUST_300001_SM_1000_NS12placeholders2_2E - _ZN34_INTERNAL_bd407191_4_k_cu_81a6e8b64cuda3std6ranges3__45__cpo4sizeE)
_ZN34_INTERNAL_bd407191_4_k_cu_81a6e8b64cuda3std6ranges3__45__cpo4sizeE:
	.zero		1
	.type		_ZN34_INTERNAL_bd407191_4_k_cu_81a6e8b66thrust24THRUST_300001_SM_1000_NS12placeholders2_2E,@object
	.size		_ZN34_INTERNAL_bd407191_4_k_cu_81a6e8b66thrust24THRUST_300001_SM_1000_NS12placeholders2_2E,(_ZN34_INTERNAL_bd407191_4_k_cu_81a6e8b64cuda3std3__45__cpo6cbeginE - _ZN34_INTERNAL_bd407191_4_k_cu_81a6e8b66thrust24THRUST_300001_SM_1000_NS12placeholders2_2E)
_ZN34_INTERNAL_bd407191_4_k_cu_81a6e8b66thrust24THRUST_300001_SM_1000_NS12placeholders2_2E:
	.zero		1
	.type		_ZN34_INTERNAL_bd407191_4_k_cu_81a6e8b64cuda3std3__45__cpo6cbeginE,@object
	.size		_ZN34_INTERNAL_bd407191_4_k_cu_81a6e8b64cuda3std3__45__cpo6cbeginE,(_ZN34_INTERNAL_bd407191_4_k_cu_81a6e8b64cuda3std6ranges3__45__cpo6cbeginE - _ZN34_INTERNAL_bd407191_4_k_cu_81a6e8b64cuda3std3__45__cpo6cbeginE)
_ZN34_INTERNAL_bd407191_4_k_cu_81a6e8b64cuda3std3__45__cpo6cbeginE:
	.zero		1
	.type		_ZN34_INTERNAL_bd407191_4_k_cu_81a6e8b64cuda3std6ranges3__45__cpo6cbeginE,@object
	.size		_ZN34_INTERNAL_bd407191_4_k_cu_81a6e8b64cuda3std6ranges3__45__cpo6cbeginE,(_ZN34_INTERNAL_bd407191_4_k_cu_81a6e8b66thrust24THRUST_300001_SM_1000_NS12placeholders2_6E - _ZN34_INTERNAL_bd407191_4_k_cu_81a6e8b64cuda3std6ranges3__45__cpo6cbeginE)
_ZN34_INTERNAL_bd407191_4_k_cu_81a6e8b64cuda3std6ranges3__45__cpo6cbeginE:
	.zero		1
	.type		_ZN34_INTERNAL_bd407191_4_k_cu_81a6e8b66thrust24THRUST_300001_SM_1000_NS12placeholders2_6E,@object
	.size		_ZN34_INTERNAL_bd407191_4_k_cu_81a6e8b66thrust24THRUST_300001_SM_1000_NS12placeholders2_6E,(_ZN34_INTERNAL_bd407191_4_k_cu_81a6e8b64cuda3std3__45__cpo7crbeginE - _ZN34_INTERNAL_bd407191_4_k_cu_81a6e8b66thrust24THRUST_300001_SM_1000_NS12placeholders2_6E)
_ZN34_INTERNAL_bd407191_4_k_cu_81a6e8b66thrust24THRUST_300001_SM_1000_NS12placeholders2_6E:
	.zero		1
	.type		_ZN34_INTERNAL_bd407191_4_k_cu_81a6e8b64cuda3std3__45__cpo7crbeginE,@object
	.size		_ZN34_INTERNAL_bd407191_4_k_cu_81a6e8b64cuda3std3__45__cpo7crbeginE,(_ZN34_INTERNAL_bd407191_4_k_cu_81a6e8b64cuda3std6ranges3__45__cpo4nextE - _ZN34_INTERNAL_bd407191_4_k_cu_81a6e8b64cuda3std3__45__cpo7crbeginE)
_ZN34_INTERNAL_bd407191_4_k_cu_81a6e8b64cuda3std3__45__cpo7crbeginE:
	.zero		1
	.type		_ZN34_INTERNAL_bd407191_4_k_cu_81a6e8b64cuda3std6ranges3__45__cpo4nextE,@object
	.size		_ZN34_INTERNAL_bd407191_4_k_cu_81a6e8b64cuda3std6ranges3__45__cpo4nextE,(_ZN34_INTERNAL_bd407191_4_k_cu_81a6e8b64cuda3std6ranges3__45__cpo4swapE - _ZN34_INTERNAL_bd407191_4_k_cu_81a6e8b64cuda3std6ranges3__45__cpo4nextE)
_ZN34_INTERNAL_bd407191_4_k_cu_81a6e8b64cuda3std6ranges3__45__cpo4nextE:
	.zero		1
	.type		_ZN34_INTERNAL_bd407191_4_k_cu_81a6e8b64cuda3std6ranges3__45__cpo4swapE,@object
	.size		_ZN34_INTERNAL_bd407191_4_k_cu_81a6e8b64cuda3std6ranges3__45__cpo4swapE,(_ZN34_INTERNAL_bd407191_4_k_cu_81a6e8b66thrust24THRUST_300001_SM_1000_NS8cuda_cub10par_nosyncE - _ZN34_INTERNAL_bd407191_4_k_cu_81a6e8b64cuda3std6ranges3__45__cpo4swapE)
_ZN34_INTERNAL_bd407191_4_k_cu_81a6e8b64cuda3std6ranges3__45__cpo4swapE:
	.zero		1
	.type		_ZN34_INTERNAL_bd407191_4_k_cu_81a6e8b66thrust24THRUST_300001_SM_1000_NS8cuda_cub10par_nosyncE,@object
	.size		_ZN34_INTERNAL_bd407191_4_k_cu_81a6e8b66thrust24THRUST_300001_SM_1000_NS8cuda_cub10par_nosyncE,(_ZN34_INTERNAL_bd407191_4_k_cu_81a6e8b66thrust24THRUST_300001_SM_1000_NS3seqE - _ZN34_INTERNAL_bd407191_4_k_cu_81a6e8b66thrust24THRUST_300001_SM_1000_NS8cuda_cub10par_nosyncE)
_ZN34_INTERNAL_bd407191_4_k_cu_81a6e8b66thrust24THRUST_300001_SM_1000_NS8cuda_cub10par_nosyncE:
	.zero		1
	.type		_ZN34_INTERNAL_bd407191_4_k_cu_81a6e8b66thrust24THRUST_300001_SM_1000_NS3seqE,@object
	.size		_ZN34_INTERNAL_bd407191_4_k_cu_81a6e8b66thrust24THRUST_300001_SM_1000_NS3seqE,(_ZN34_INTERNAL_bd407191_4_k_cu_81a6e8b64cuda3std3__420unreachable_sentinelE - _ZN34_INTERNAL_bd407191_4_k_cu_81a6e8b66thrust24THRUST_300001_SM_1000_NS3seqE)
_ZN34_INTERNAL_bd407191_4_k_cu_81a6e8b66thrust24THRUST_300001_SM_1000_NS3seqE:
	.zero		1
	.type		_ZN34_INTERNAL_bd407191_4_k_cu_81a6e8b64cuda3std3__420unreachable_sentinelE,@object
	.size		_ZN34_INTERNAL_bd407191_4_k_cu_81a6e8b64cuda3std3__420unreachable_sentinelE,(_ZN34_INTERNAL_bd407191_4_k_cu_81a6e8b64cuda3std6ranges3__45__cpo5ssizeE - _ZN34_INTERNAL_bd407191_4_k_cu_81a6e8b64cuda3std3__420unreachable_sentinelE)
_ZN34_INTERNAL_bd407191_4_k_cu_81a6e8b64cuda3std3__420unreachable_sentinelE:
	.zero		1
	.type		_ZN34_INTERNAL_bd407191_4_k_cu_81a6e8b64cuda3std6ranges3__45__cpo5ssizeE,@object
	.size		_ZN34_INTERNAL_bd407191_4_k_cu_81a6e8b64cuda3std6ranges3__45__cpo5ssizeE,(_ZN34_INTERNAL_bd407191_4_k_cu_81a6e8b66thrust24THRUST_300001_SM_1000_NS12placeholders2_3E - _ZN34_INTERNAL_bd407191_4_k_cu_81a6e8b64cuda3std6ranges3__45__cpo5ssizeE)
_ZN34_INTERNAL_bd407191_4_k_cu_81a6e8b64cuda3std6ranges3__45__cpo5ssizeE:
	.zero		1
	.type		_ZN34_INTERNAL_bd407191_4_k_cu_81a6e8b66thrust24THRUST_300001_SM_1000_NS12placeholders2_3E,@object
	.size		_ZN34_INTERNAL_bd407191_4_k_cu_81a6e8b66thrust24THRUST_300001_SM_1000_NS12placeholders2_3E,(_ZN34_INTERNAL_bd407191_4_k_cu_81a6e8b64cuda3std3__45__cpo4cendE - _ZN34_INTERNAL_bd407191_4_k_cu_81a6e8b66thrust24THRUST_300001_SM_1000_NS12placeholders2_3E)
_ZN34_INTERNAL_bd407191_4_k_cu_81a6e8b66thrust24THRUST_300001_SM_1000_NS12placeholders2_3E:
	.zero		1
	.type		_ZN34_INTERNAL_bd407191_4_k_cu_81a6e8b64cuda3std3__45__cpo4cendE,@object
	.size		_ZN34_INTERNAL_bd407191_4_k_cu_81a6e8b64cuda3std3__45__cpo4cendE,(_ZN34_INTERNAL_bd407191_4_k_cu_81a6e8b64cuda3std6ranges3__45__cpo4cendE - _ZN34_INTERNAL_bd407191_4_k_cu_81a6e8b64cuda3std3__45__cpo4cendE)
_ZN34_INTERNAL_bd407191_4_k_cu_81a6e8b64cuda3std3__45__cpo4cendE:
	.zero		1
	.type		_ZN34_INTERNAL_bd407191_4_k_cu_81a6e8b64cuda3std6ranges3__45__cpo4cendE,@object
	.size		_ZN34_INTERNAL_bd407191_4_k_cu_81a6e8b64cuda3std6ranges3__45__cpo4cendE,(_ZN34_INTERNAL_bd407191_4_k_cu_81a6e8b66thrust24THRUST_300001_SM_1000_NS12placeholders2_7E - _ZN34_INTERNAL_bd407191_4_k_cu_81a6e8b64cuda3std6ranges3__45__cpo4cendE)
_ZN34_INTERNAL_bd407191_4_k_cu_81a6e8b64cuda3std6ranges3__45__cpo4cendE:
	.zero		1
	.type		_ZN34_INTERNAL_bd407191_4_k_cu_81a6e8b66thrust24THRUST_300001_SM_1000_NS12placeholders2_7E,@object
	.size		_ZN34_INTERNAL_bd407191_4_k_cu_81a6e8b66thrust24THRUST_300001_SM_1000_NS12placeholders2_7E,(_ZN34_INTERNAL_bd407191_4_k_cu_81a6e8b64cuda3std3__45__cpo5crendE - _ZN34_INTERNAL_bd407191_4_k_cu_81a6e8b66thrust24THRUST_300001_SM_1000_NS12placeholders2_7E)
_ZN34_INTERNAL_bd407191_4_k_cu_81a6e8b66thrust24THRUST_300001_SM_1000_NS12placeholders2_7E:
	.zero		1
	.type		_ZN34_INTERNAL_bd407191_4_k_cu_81a6e8b64cuda3std3__45__cpo5crendE,@object
	.size		_ZN34_INTERNAL_bd407191_4_k_cu_81a6e8b64cuda3std3__45__cpo5crendE,(_ZN34_INTERNAL_bd407191_4_k_cu_81a6e8b64cuda3std6ranges3__45__cpo4prevE - _ZN34_INTERNAL_bd407191_4_k_cu_81a6e8b64cuda3std3__45__cpo5crendE)
_ZN34_INTERNAL_bd407191_4_k_cu_81a6e8b64cuda3std3__45__cpo5crendE:
	.zero		1
	.type		_ZN34_INTERNAL_bd407191_4_k_cu_81a6e8b64cuda3std6ranges3__45__cpo4prevE,@object
	.size		_ZN34_INTERNAL_bd407191_4_k_cu_81a6e8b64cuda3std6ranges3__45__cpo4prevE,(_ZN34_INTERNAL_bd407191_4_k_cu_81a6e8b64cuda3std6ranges3__45__cpo9iter_moveE - _ZN34_INTERNAL_bd407191_4_k_cu_81a6e8b64cuda3std6ranges3__45__cpo4prevE)
_ZN34_INTERNAL_bd407191_4_k_cu_81a6e8b64cuda3std6ranges3__45__cpo4prevE:
	.zero		1
	.type		_ZN34_INTERNAL_bd407191_4_k_cu_81a6e8b64cuda3std6ranges3__45__cpo9iter_moveE,@object
	.size		_ZN34_INTERNAL_bd407191_4_k_cu_81a6e8b64cuda3std6ranges3__45__cpo9iter_moveE,(_ZN34_INTERNAL_bd407191_4_k_cu_81a6e8b66thrust24THRUST_300001_SM_1000_NS6system6detail10sequential3seqE - _ZN34_INTERNAL_bd407191_4_k_cu_81a6e8b64cuda3std6ranges3__45__cpo9iter_moveE)
_ZN34_INTERNAL_bd407191_4_k_cu_81a6e8b64cuda3std6ranges3__45__cpo9iter_moveE:
	.zero		1
	.type		_ZN34_INTERNAL_bd407191_4_k_cu_81a6e8b66thrust24THRUST_300001_SM_1000_NS6system6detail10sequential3seqE,@object
	.size		_ZN34_INTERNAL_bd407191_4_k_cu_81a6e8b66thrust24THRUST_300001_SM_1000_NS6system6detail10sequential3seqE,(_ZN34_INTERNAL_bd407191_4_k_cu_81a6e8b66thrust24THRUST_300001_SM_1000_NS12placeholders2_9E - _ZN34_INTERNAL_bd407191_4_k_cu_81a6e8b66thrust24THRUST_300001_SM_1000_NS6system6detail10sequential3seqE)
_ZN34_INTERNAL_bd407191_4_k_cu_81a6e8b66thrust24THRUST_300001_SM_1000_NS6system6detail10sequential3seqE:
	.zero		1
	.type		_ZN34_INTERNAL_bd407191_4_k_cu_81a6e8b66thrust24THRUST_300001_SM_1000_NS12placeholders2_9E,@object
	.size		_ZN34_INTERNAL_bd407191_4_k_cu_81a6e8b66thrust24THRUST_300001_SM_1000_NS12placeholders2_9E,(_ZN34_INTERNAL_bd407191_4_k_cu_81a6e8b64cuda3std3__419piecewise_constructE - _ZN34_INTERNAL_bd407191_4_k_cu_81a6e8b66thrust24THRUST_300001_SM_1000_NS12placeholders2_9E)
_ZN34_INTERNAL_bd407191_4_k_cu_81a6e8b66thrust24THRUST_300001_SM_1000_NS12placeholders2_9E:
	.zero		1
	.type		_ZN34_INTERNAL_bd407191_4_k_cu_81a6e8b64cuda3std3__419piecewise_constructE,@object
	.size		_ZN34_INTERNAL_bd407191_4_k_cu_81a6e8b64cuda3std3__419piecewise_constructE,(_ZN34_INTERNAL_bd407191_4_k_cu_81a6e8b64cuda3std6ranges3__45__cpo5cdataE - _ZN34_INTERNAL_bd407191_4_k_cu_81a6e8b64cuda3std3__419piecewise_constructE)
_ZN34_INTERNAL_bd407191_4_k_cu_81a6e8b64cuda3std3__419piecewise_constructE:
	.zero		1
	.type		_ZN34_INTERNAL_bd407191_4_k_cu_81a6e8b64cuda3std6ranges3__45__cpo5cdataE,@object
	.size		_ZN34_INTERNAL_bd407191_4_k_cu_81a6e8b64cuda3std6ranges3__45__cpo5cdataE,(_ZN34_INTERNAL_bd407191_4_k_cu_81a6e8b66thrust24THRUST_300001_SM_1000_NS12placeholders2_1E - _ZN34_INTERNAL_bd407191_4_k_cu_81a6e8b64cuda3std6ranges3__45__cpo5cdataE)
_ZN34_INTERNAL_bd407191_4_k_cu_81a6e8b64cuda3std6ranges3__45__cpo5cdataE:
	.zero		1
	.type		_ZN34_INTERNAL_bd407191_4_k_cu_81a6e8b66thrust24THRUST_300001_SM_1000_NS12placeholders2_1E,@object
	.size		_ZN34_INTERNAL_bd407191_4_k_cu_81a6e8b66thrust24THRUST_300001_SM_1000_NS12placeholders2_1E,(_ZN34_INTERNAL_bd407191_4_k_cu_81a6e8b64cuda3std3__45__cpo3endE - _ZN34_INTERNAL_bd407191_4_k_cu_81a6e8b66thrust24THRUST_300001_SM_1000_NS12placeholders2_1E)
_ZN34_INTERNAL_bd407191_4_k_cu_81a6e8b66thrust24THRUST_300001_SM_1000_NS12placeholders2_1E:
	.zero		1
	.type		_ZN34_INTERNAL_bd407191_4_k_cu_81a6e8b64cuda3std3__45__cpo3endE,@object
	.size		_ZN34_INTERNAL_bd407191_4_k_cu_81a6e8b64cuda3std3__45__cpo3endE,(_ZN34_INTERNAL_bd407191_4_k_cu_81a6e8b64cuda3std6ranges3__45__cpo3endE - _ZN34_INTERNAL_bd407191_4_k_cu_81a6e8b64cuda3std3__45__cpo3endE)
_ZN34_INTERNAL_bd407191_4_k_cu_81a6e8b64cuda3std3__45__cpo3endE:
	.zero		1
	.type		_ZN34_INTERNAL_bd407191_4_k_cu_81a6e8b64cuda3std6ranges3__45__cpo3endE,@object
	.size		_ZN34_INTERNAL_bd407191_4_k_cu_81a6e8b64cuda3std6ranges3__45__cpo3endE,(_ZN34_INTERNAL_bd407191_4_k_cu_81a6e8b66thrust24THRUST_300001_SM_1000_NS12placeholders2_5E - _ZN34_INTERNAL_bd407191_4_k_cu_81a6e8b64cuda3std6ranges3__45__cpo3endE)
_ZN34_INTERNAL_bd407191_4_k_cu_81a6e8b64cuda3std6ranges3__45__cpo3endE:
	.zero		1
	.type		_ZN34_INTERNAL_bd407191_4_k_cu_81a6e8b66thrust24THRUST_300001_SM_1000_NS12placeholders2_5E,@object
	.size		_ZN34_INTERNAL_bd407191_4_k_cu_81a6e8b66thrust24THRUST_300001_SM_1000_NS12placeholders2_5E,(_ZN34_INTERNAL_bd407191_4_k_cu_81a6e8b64cuda3std3__45__cpo4rendE - _ZN34_INTERNAL_bd407191_4_k_cu_81a6e8b66thrust24THRUST_300001_SM_1000_NS12placeholders2_5E)
_ZN34_INTERNAL_bd407191_4_k_cu_81a6e8b66thrust24THRUST_300001_SM_1000_NS12placeholders2_5E:
	.zero		1
	.type		_ZN34_INTERNAL_bd407191_4_k_cu_81a6e8b64cuda3std3__45__cpo4rendE,@object
	.size		_ZN34_INTERNAL_bd407191_4_k_cu_81a6e8b64cuda3std3__45__cpo4rendE,(_ZN34_INTERNAL_bd407191_4_k_cu_81a6e8b64cuda3std6ranges3__45__cpo9iter_swapE - _ZN34_INTERNAL_bd407191_4_k_cu_81a6e8b64cuda3std3__45__cpo4rendE)
_ZN34_INTERNAL_bd407191_4_k_cu_81a6e8b64cuda3std3__45__cpo4rendE:
	.zero		1
	.type		_ZN34_INTERNAL_bd407191_4_k_cu_81a6e8b64cuda3std6ranges3__45__cpo9iter_swapE,@object
	.size		_ZN34_INTERNAL_bd407191_4_k_cu_81a6e8b64cuda3std6ranges3__45__cpo9iter_swapE,(_ZN34_INTERNAL_bd407191_4_k_cu_81a6e8b64cuda3std3__48unexpectE - _ZN34_INTERNAL_bd407191_4_k_cu_81a6e8b64cuda3std6ranges3__45__cpo9iter_swapE)
_ZN34_INTERNAL_bd407191_4_k_cu_81a6e8b64cuda3std6ranges3__45__cpo9iter_swapE:
	.zero		1
	.type		_ZN34_INTERNAL_bd407191_4_k_cu_81a6e8b64cuda3std3__48unexpectE,@object
	.size		_ZN34_INTERNAL_bd407191_4_k_cu_81a6e8b64cuda3std3__48unexpectE,(_ZN34_INTERNAL_bd407191_4_k_cu_81a6e8b66thrust24THRUST_300001_SM_1000_NS8cuda_cub3parE - _ZN34_INTERNAL_bd407191_4_k_cu_81a6e8b64cuda3std3__48unexpectE)
_ZN34_INTERNAL_bd407191_4_k_cu_81a6e8b64cuda3std3__48unexpectE:
	.zero		1
	.type		_ZN34_INTERNAL_bd407191_4_k_cu_81a6e8b66thrust24THRUST_300001_SM_1000_NS8cuda_cub3parE,@object
	.size		_ZN34_INTERNAL_bd407191_4_k_cu_81a6e8b66thrust24THRUST_300001_SM_1000_NS8cuda_cub3parE,(.L_29 - _ZN34_INTERNAL_bd407191_4_k_cu_81a6e8b66thrust24THRUST_300001_SM_1000_NS8cuda_cub3parE)
_ZN34_INTERNAL_bd407191_4_k_cu_81a6e8b66thrust24THRUST_300001_SM_1000_NS8cuda_cub3parE:
	.zero		1
.L_29:


//--------------------- .nv.shared._ZN10cuda_vgicp32compute_point_covariances_kernelEPK6float3mPKiPf --------------------------
	.section	.nv.shared._ZN10cuda_vgicp32compute_point_covariances_kernelEPK6float3mPKiPf,"aw",@nobits
	.sectionflags	@""
	.align	16
	.zero		1024


//--------------------- .nv.shared._ZN10cuda_vgicp31find_k_nearest_neighbors_kernelEPK6float3mPKiPKjS4_S4_S4_S4_fPiPf --------------------------
	.section	.nv.shared._ZN10cuda_vgicp31find_k_nearest_neighbors_kernelEPK6float3mPKiPKjS4_S4_S4_S4_fPiPf,"aw",@nobits
	.sectionflags	@""
	.align	16
	.zero		1024


//--------------------- .nv.shared._ZN10cuda_vgicp26compute_cell_ranges_kernelEPiS0_S0_S0_ --------------------------
	.section	.nv.shared._ZN10cuda_vgicp26compute_cell_ranges_kernelEPiS0_S0_S0_,"aw",@nobits
	.sectionflags	@""
	.align	16
	.zero		1024


//--------------------- .nv.shared._ZN10cuda_vgicp43init_indices_and_compute_cell_hashes_kernelEPK6float3mfPiPj --------------------------
	.section	.nv.shared._ZN10cuda_vgicp43init_indices_and_compute_cell_hashes_kernelEPK6float3mfPiPj,"aw",@nobits
	.sectionflags	@""
	.align	16
	.zero		1024


//--------------------- .nv.shared._ZN3cub18CUB_300001_SM_10006detail11EmptyKernelIvEEvv --------------------------
	.section	.nv.shared._ZN3cub18CUB_300001_SM_10006detail11EmptyKernelIvEEvv,"aw",@nobits
	.sectionflags	@""
	.align	16
	.zero		1024


//--------------------- .nv.constant0._ZN10cuda_vgicp42compute_voxel_means_and_covariances_kernelEPK6float3PKiS4_S4_PKfPfS7_ --------------------------
	.section	.nv.constant0._ZN10cuda_vgicp42compute_voxel_means_and_covariances_kernelEPK6float3PKiS4_S4_PKfPfS7_,"a",@progbits
	.sectionflags	@""
	.align	4
.nv.constant0._ZN10cuda_vgicp42compute_voxel_means_and_covariances_kernelEPK6float3PKiS4_S4_PKfPfS7_:
	.zero		952


//--------------------- .nv.constant0._ZN10cuda_vgicp32compute_point_covariances_kernelEPK6float3mPKiPf --------------------------
	.section	.nv.constant0._ZN10cuda_vgicp32compute_point_covariances_kernelEPK6float3mPKiPf,"a",@progbits
	.sectionflags	@""
	.align	4
.nv.constant0._ZN10cuda_vgicp32compute_point_covariances_kernelEPK6float3mPKiPf:
	.zero		928


//--------------------- .nv.constant0._ZN10cuda_vgicp31find_k_nearest_neighbors_kernelEPK6float3mPKiPKjS4_S4_S4_S4_fPiPf --------------------------
	.section	.nv.constant0._ZN10cuda_vgicp31find_k_nearest_neighbors_kernelEPK6float3mPKiPKjS4_S4_S4_S4_fPiPf,"a",@progbits
	.sectionflags	@""
	.align	4
.nv.constant0._ZN10cuda_vgicp31find_k_nearest_neighbors_kernelEPK6float3mPKiPKjS4_S4_S4_S4_fPiPf:
	.zero		984


//--------------------- .nv.constant0._ZN10cuda_vgicp26compute_cell_ranges_kernelEPiS0_S0_S0_ --------------------------
	.section	.nv.constant0._ZN10cuda_vgicp26compute_cell_ranges_kernelEPiS0_S0_S0_,"a",@progbits
	.sectionflags	@""
	.align	4
.nv.constant0._ZN10cuda_vgicp26compute_cell_ranges_kernelEPiS0_S0_S0_:
	.zero		928


//--------------------- .nv.constant0._ZN10cuda_vgicp43init_indices_and_compute_cell_hashes_kernelEPK6float3mfPiPj --------------------------
	.section	.nv.constant0._ZN10cuda_vgicp43init_indices_and_compute_cell_hashes_kernelEPK6float3mfPiPj,"a",@progbits
	.sectionflags	@""
	.align	4
.nv.constant0._ZN10cuda_vgicp43init_indices_and_compute_cell_hashes_kernelEPK6float3mfPiPj:
	.zero		936


//--------------------- .nv.constant0._ZN3cub18CUB_300001_SM_10006detail11EmptyKernelIvEEvv --------------------------
	.section	.nv.constant0._ZN3cub18CUB_300001_SM_10006detail11EmptyKernelIvEEvv,"a",@progbits
	.sectionflags	@""
	.align	4
.nv.constant0._ZN3cub18CUB_300001_SM_10006detail11EmptyKernelIvEEvv:
	.zero		896


//--------------------- SYMBOLS --------------------------

	.type		.nv.reservedSmem.offset0,@object
	.size		.nv.reservedSmem.offset0,0x4
	.type		.nv.reservedSmem.cap,@object
	.size		.nv.reservedSmem.cap,0x4
